def matmul_kernel(
    a_ptr,
    b_ptr,
    c_ptr,
    M,
    N,
    K,
    stride_am,
    stride_ak,
    stride_bk,
    stride_bn,
    stride_cm,
    stride_cn,
    BLOCK_M: tl.constexpr,
    BLOCK_N: tl.constexpr,
    BLOCK_K: tl.constexpr,
    GROUP_M: tl.constexpr,
):
    pid = tl.program_id(axis=0)
    num_pid_m = tl.cdiv(M, BLOCK_M)
    num_pid_n = tl.cdiv(N, BLOCK_N)
    num_pid_in_group = GROUP_M * num_pid_n
    group_id = pid // num_pid_in_group
    first_pid_m = group_id * GROUP_M
    group_size_m = min(num_pid_m - first_pid_m, GROUP_M)
    pid_m = first_pid_m + ((pid % num_pid_in_group) % group_size_m)
    pid_n = (pid % num_pid_in_group) // group_size_m

    offs_am = (pid_m * BLOCK_M + tl.arange(0, BLOCK_M)) % M
    offs_bn = (pid_n * BLOCK_N + tl.arange(0, BLOCK_N)) % N
    offs_k = tl.arange(0, BLOCK_K)
    a_ptrs = a_ptr + offs_am[:, None] * stride_am + offs_k[None, :] * stride_ak
    b_ptrs = b_ptr + offs_k[:, None] * stride_bk + offs_bn[None, :] * stride_bn

    acc = tl.zeros((BLOCK_M, BLOCK_N), dtype=tl.float32)
    for kk in range(0, tl.cdiv(K, BLOCK_K)):
        a = tl.load(a_ptrs, mask=offs_k[None, :] < K - kk * BLOCK_K, other=0.0)
        b = tl.load(b_ptrs, mask=offs_k[:, None] < K - kk * BLOCK_K, other=0.0)
        acc = tl.dot(a, b, acc)
        a_ptrs += BLOCK_K * stride_ak
        b_ptrs += BLOCK_K * stride_bk

    c = acc.to(c_ptr.dtype.element_ty)
    offs_cm = pid_m * BLOCK_M + tl.arange(0, BLOCK_M)
    offs_cn = pid_n * BLOCK_N + tl.arange(0, BLOCK_N)
    c_ptrs = c_ptr + offs_cm[:, None] * stride_cm + offs_cn[None, :] * stride_cn
    mask = (offs_cm[:, None] < M) & (offs_cn[None, :] < N)
    tl.store(c_ptrs, c, mask=mask)

# config = {"BLOCK_K": 64, "BLOCK_M": 256, "BLOCK_N": 256, "GROUP_M": 8, "arch": "sm_90", "dtype": "fp32", "num_ctas": 1, "num_stages": 3, "num_warps": 8}
# arch = sm_90


// ===== COMPILED SASS (sm_90a) =====

	.target	sm_90a

	.elftype	@"ET_EXEC"


//--------------------- .note.nv.tkinfo           --------------------------
	.section	.note.nv.tkinfo,"",@"SHT_NOTE"
	.sectionflags	@"SHF_NOTE_NV_TKINFO"
	.tkinfo
        /*0018*/ 	.word	0x00000002
        /*0030*/ 	.string	""
        /*0030*/ 	.string	"ptxas"
        /*0030*/ 	.string	"Cuda compilation tools, release 13.0, V13.0.88"
        /*0030*/ 	.string	"Build cuda_13.0.r13.0/compiler.36424714_0"
        /*0030*/ 	.string	"-v  -suppress-debug-info  -lineinfo  -arch sm_90a "



//--------------------- .note.nv.cuinfo           --------------------------
	.section	.note.nv.cuinfo,"",@"SHT_NOTE"
	.sectionflags	@"SHF_NOTE_NV_CUINFO"
        /*0018*/ 	.short	0x0002
        /*001a*/ 	.short	0x005a
        /*001c*/ 	.short	0x0082
	.zero		2


//--------------------- .nv.info                  --------------------------
	.section	.nv.info,"",@"SHT_CUDA_INFO"
	.align	4


	//----- nvinfo : EIATTR_REGCOUNT
	.align		4
        /*0000*/ 	.byte	0x04, 0x2f
        /*0002*/ 	.short	(.L_1 - .L_0)
	.align		4
.L_0:
        /*0004*/ 	.word	index@(matmul_kernel)
        /*0008*/ 	.word	0x000000ff


	//----- nvinfo : EIATTR_FRAME_SIZE
	.align		4
.L_1:
        /*000c*/ 	.byte	0x04, 0x11
        /*000e*/ 	.short	(.L_3 - .L_2)
	.align		4
.L_2:
        /*0010*/ 	.word	index@(matmul_kernel)
        /*0014*/ 	.word	0x000006c8


	//----- nvinfo : EIATTR_MIN_STACK_SIZE
	.align		4
.L_3:
        /*0018*/ 	.byte	0x04, 0x12
        /*001a*/ 	.short	(.L_5 - .L_4)
	.align		4
.L_4:
        /*001c*/ 	.word	index@(matmul_kernel)
        /*0020*/ 	.word	0x000006c8
.L_5:


//--------------------- .nv.compat                --------------------------
	.section	.nv.compat,"",@"SHT_CUDA_COMPAT_INFO"
	.align	4
        /*0000*/ 	.byte	0x02, 0x09, 0x01, 0x00, 0x02, 0x02, 0x04, 0x00, 0x02, 0x05, 0x05, 0x00, 0x03, 0x07, 0x01, 0x01
        /*0010*/ 	.byte	0x02, 0x03, 0x00, 0x00, 0x02, 0x06, 0x01, 0x00, 0x04, 0x0b, 0x08, 0x00, 0x00, 0x00, 0x00, 0x00
        /*0020*/ 	.byte	0x00, 0x00, 0x00, 0x00


//--------------------- .nv.info.matmul_kernel    --------------------------
	.section	.nv.info.matmul_kernel,"",@"SHT_CUDA_INFO"
	.sectionflags	@""
	.align	4


	//----- nvinfo : EIATTR_CUDA_API_VERSION
	.align		4
        /*0000*/ 	.byte	0x04, 0x37
        /*0002*/ 	.short	(.L_7 - .L_6)
.L_6:
        /*0004*/ 	.word	0x00000082


	//----- nvinfo : EIATTR_KPARAM_INFO
	.align		4
.L_7:
        /*0008*/ 	.byte	0x04, 0x17
        /*000a*/ 	.short	(.L_9 - .L_8)
.L_8:
        /*000c*/ 	.word	0x00000000
        /*0010*/ 	.short	0x000d
        /*0012*/ 	.short	0x0048
        /*0014*/ 	.byte	0x00, 0xf4, 0x21, 0x00


	//----- nvinfo : EIATTR_KPARAM_INFO
	.align		4
.L_9:
        /*0018*/ 	.byte	0x04, 0x17
        /*001a*/ 	.short	(.L_11 - .L_10)
.L_10:
        /*001c*/ 	.word	0x00000000
        /*0020*/ 	.short	0x000c
        /*0022*/ 	.short	0x0040
        /*0024*/ 	.byte	0x00, 0xf4, 0x21, 0x00


	//----- nvinfo : EIATTR_KPARAM_INFO
	.align		4
.L_11:
        /*0028*/ 	.byte	0x04, 0x17
        /*002a*/ 	.short	(.L_13 - .L_12)
.L_12:
        /*002c*/ 	.word	0x00000000
        /*0030*/ 	.short	0x000b
        /*0032*/ 	.short	0x0038
        /*0034*/ 	.byte	0x00, 0xf0, 0x11, 0x00


	//----- nvinfo : EIATTR_KPARAM_INFO
	.align		4
.L_13:
        /*0038*/ 	.byte	0x04, 0x17
        /*003a*/ 	.short	(.L_15 - .L_14)
.L_14:
        /*003c*/ 	.word	0x00000000
        /*0040*/ 	.short	0x000a
        /*0042*/ 	.short	0x0034
        /*0044*/ 	.byte	0x00, 0xf0, 0x11, 0x00


	//----- nvinfo : EIATTR_KPARAM_INFO
	.align		4
.L_15:
        /*0048*/ 	.byte	0x04, 0x17
        /*004a*/ 	.short	(.L_17 - .L_16)
.L_16:
        /*004c*/ 	.word	0x00000000
        /*0050*/ 	.short	0x0009
        /*0052*/ 	.short	0x0030
        /*0054*/ 	.byte	0x00, 0xf0, 0x11, 0x00


	//----- nvinfo : EIATTR_KPARAM_INFO
	.align		4
.L_17:
        /*0058*/ 	.byte	0x04, 0x17
        /*005a*/ 	.short	(.L_19 - .L_18)
.L_18:
        /*005c*/ 	.word	0x00000000
        /*0060*/ 	.short	0x0008
        /*0062*/ 	.short	0x002c
        /*0064*/ 	.byte	0x00, 0xf0, 0x11, 0x00


	//----- nvinfo : EIATTR_KPARAM_INFO
	.align		4
.L_19:
        /*0068*/ 	.byte	0x04, 0x17
        /*006a*/ 	.short	(.L_21 - .L_20)
.L_20:
        /*006c*/ 	.word	0x00000000
        /*0070*/ 	.short	0x0007
        /*0072*/ 	.short	0x0028
        /*0074*/ 	.byte	0x00, 0xf0, 0x11, 0x00


	//----- nvinfo : EIATTR_KPARAM_INFO
	.align		4
.L_21:
        /*0078*/ 	.byte	0x04, 0x17
        /*007a*/ 	.short	(.L_23 - .L_22)
.L_22:
        /*007c*/ 	.word	0x00000000
        /*0080*/ 	.short	0x0006
        /*0082*/ 	.short	0x0024
        /*0084*/ 	.byte	0x00, 0xf0, 0x11, 0x00


	//----- nvinfo : EIATTR_KPARAM_INFO
	.align		4
.L_23:
        /*0088*/ 	.byte	0x04, 0x17
        /*008a*/ 	.short	(.L_25 - .L_24)
.L_24:
        /*008c*/ 	.word	0x00000000
        /*0090*/ 	.short	0x0005
        /*0092*/ 	.short	0x0020
        /*0094*/ 	.byte	0x00, 0xf0, 0x11, 0x00


	//----- nvinfo : EIATTR_KPARAM_INFO
	.align		4
.L_25:
        /*0098*/ 	.byte	0x04, 0x17
        /*009a*/ 	.short	(.L_27 - .L_26)
.L_26:
        /*009c*/ 	.word	0x00000000
        /*00a0*/ 	.short	0x0004
        /*00a2*/ 	.short	0x001c
        /*00a4*/ 	.byte	0x00, 0xf0, 0x11, 0x00


	//----- nvinfo : EIATTR_KPARAM_INFO
	.align		4
.L_27:
        /*00a8*/ 	.byte	0x04, 0x17
        /*00aa*/ 	.short	(.L_29 - .L_28)
.L_28:
        /*00ac*/ 	.word	0x00000000
        /*00b0*/ 	.short	0x0003
        /*00b2*/ 	.short	0x0018
        /*00b4*/ 	.byte	0x00, 0xf0, 0x11, 0x00


	//----- nvinfo : EIATTR_KPARAM_INFO
	.align		4
.L_29:
        /*00b8*/ 	.byte	0x04, 0x17
        /*00ba*/ 	.short	(.L_31 - .L_30)
.L_30:
        /*00bc*/ 	.word	0x00000000
        /*00c0*/ 	.short	0x0002
        /*00c2*/ 	.short	0x0010
        /*00c4*/ 	.byte	0x00, 0xf4, 0x21, 0x00


	//----- nvinfo : EIATTR_KPARAM_INFO
	.align		4
.L_31:
        /*00c8*/ 	.byte	0x04, 0x17
        /*00ca*/ 	.short	(.L_33 - .L_32)
.L_32:
        /*00cc*/ 	.word	0x00000000
        /*00d0*/ 	.short	0x0001
        /*00d2*/ 	.short	0x0008
        /*00d4*/ 	.byte	0x00, 0xf4, 0x21, 0x00


	//----- nvinfo : EIATTR_KPARAM_INFO
	.align		4
.L_33:
        /*00d8*/ 	.byte	0x04, 0x17
        /*00da*/ 	.short	(.L_35 - .L_34)
.L_34:
        /*00dc*/ 	.word	0x00000000
        /*00e0*/ 	.short	0x0000
        /*00e2*/ 	.short	0x0000
        /*00e4*/ 	.byte	0x00, 0xf4, 0x21, 0x00


	//----- nvinfo : EIATTR_SPARSE_MMA_MASK
	.align		4
.L_35:
        /*00e8*/ 	.byte	0x03, 0x50
        /*00ea*/ 	.short	0x0000


	//----- nvinfo : EIATTR_MAXREG_COUNT
	.align		4
        /*00ec*/ 	.byte	0x03, 0x1b
        /*00ee*/ 	.short	0x00ff


	//----- nvinfo : EIATTR_NUM_BARRIERS
	.align		4
        /*00f0*/ 	.byte	0x02, 0x4c
        /*00f2*/ 	.byte	0x01
	.zero		1


	//----- nvinfo : EIATTR_ANNOTATIONS
	.align		4
        /*00f4*/ 	.byte	0x04, 0x55
        /*00f6*/ 	.short	(.L_37 - .L_36)


	//   ....[0]....
.L_36:
        /*00f8*/ 	.word	0x00000001
        /*00fc*/ 	.byte	0xe0, 0x00, 0x00, 0x00, 0x01, 0x00, 0x00, 0x00, 0x70, 0x06, 0x00, 0x00, 0x01, 0x00, 0x00, 0x00
        /* <DEDUP_REMOVED lines=717> */
        /*2ddc*/ 	.byte	0x70, 0x60, 0x01, 0x00


	//----- nvinfo : EIATTR_MERCURY_ISA_VERSION
	.align		4
.L_37:
        /*2de0*/ 	.byte	0x03, 0x5f
        /*2de2*/ 	.short	0x0101


	//----- nvinfo : EIATTR_EXIT_INSTR_OFFSETS
	.align		4
        /*2de4*/ 	.byte	0x04, 0x1c
        /*2de6*/ 	.short	(.L_39 - .L_38)


	//   ....[0]....
.L_38:
        /*2de8*/ 	.word	0x0001da10


	//   ....[1]....
        /*2dec*/ 	.word	0x0001da30


	//----- nvinfo : EIATTR_REQNTID
	.align		4
.L_39:
        /*2df0*/ 	.byte	0x04, 0x10
        /*2df2*/ 	.short	(.L_41 - .L_40)
.L_40:
        /*2df4*/ 	.word	0x00000100
        /*2df8*/ 	.word	0x00000001
        /*2dfc*/ 	.word	0x00000001


	//----- nvinfo : EIATTR_CBANK_PARAM_SIZE
	.align		4
.L_41:
        /*2e00*/ 	.byte	0x03, 0x19
        /*2e02*/ 	.short	0x0050


	//----- nvinfo : EIATTR_PARAM_CBANK
	.align		4
        /*2e04*/ 	.byte	0x04, 0x0a
        /*2e06*/ 	.short	(.L_43 - .L_42)
	.align		4
.L_42:
        /*2e08*/ 	.word	index@(.nv.constant0.matmul_kernel)
        /*2e0c*/ 	.short	0x0210
        /*2e0e*/ 	.short	0x0050


	//----- nvinfo : EIATTR_SW_WAR
	.align		4
.L_43:
        /*2e10*/ 	.byte	0x04, 0x36
        /*2e12*/ 	.short	(.L_45 - .L_44)
.L_44:
        /*2e14*/ 	.word	0x00000008
.L_45:


//--------------------- .nv.callgraph             --------------------------
	.section	.nv.callgraph,"",@"SHT_CUDA_CALLGRAPH"
	.align	4
	.sectionentsize	8
	.align		4
        /*0000*/ 	.word	0x00000000
	.align		4
        /*0004*/ 	.word	0xffffffff
	.align		4
        /*0008*/ 	.word	0x00000000
	.align		4
        /*000c*/ 	.word	0xfffffffe
	.align		4
        /*0010*/ 	.word	0x00000000
	.align		4
        /*0014*/ 	.word	0xfffffffd
	.align		4
        /*0018*/ 	.word	0x00000000
	.align		4
        /*001c*/ 	.word	0xfffffffc


//--------------------- .text.matmul_kernel       --------------------------
	.section	.text.matmul_kernel,"ax",@progbits
	.align	128
        .global         matmul_kernel
        .type           matmul_kernel,@function
        .size           matmul_kernel,(.L_x_3 - matmul_kernel)
        .other          matmul_kernel,@"STO_CUDA_ENTRY STV_DEFAULT"
matmul_kernel:
.text.matmul_kernel:
[----:B------:R-:W1:Y:S08]  /*0000*/  LDC R1, c[0x0][0x28] ;  /* 0x00000a00ff017b82 */ /* 0x000e700000000800 */
[----:B------:R-:W2:Y:S01]  /*0010*/  LDC.64 R2, c[0x0][0x228] ;  /* 0x00008a00ff027b82 */ /* 0x000ea20000000a00 */
[----:B-1----:R-:W-:Y:S01]  /*0020*/  VIADD R1, R1, 0xfffff938 ;  /* 0xfffff93801017836 */ /* 0x002fe20000000000 */
[----:B------:R-:W1:Y:S01]  /*0030*/  S2R R5, SR_CTAID.X ;  /* 0x0000000000057919 */ /* 0x000e620000002500 */
[----:B------:R-:W-:Y:S01]  /*0040*/  ULDC UR4, c[0x0][0x240] ;  /* 0x0000900000047ab9 */ /* 0x000fe20000000800 */
[----:B------:R-:W-:Y:S01]  /*0050*/  ULDC.64 UR8, c[0x0][0x218] ;  /* 0x0000860000087ab9 */ /* 0x000fe20000000a00 */
[----:B------:R-:W-:Y:S01]  /*0060*/  ULDC.64 UR6, c[0x0][0x210] ;  /* 0x0000840000067ab9 */ /* 0x000fe20000000a00 */
[----:B------:R-:W3:Y:S01]  /*0070*/  S2R R129, SR_TID.X ;  /* 0x0000000000817919 */ /* 0x000ee20000002100 */
[----:B------:R-:W-:Y:S01]  /*0080*/  ULDC UR5, c[0x0][0x230] ;  /* 0x00008c0000057ab9 */ /* 0x000fe20000000800 */
[----:B------:R-:W-:Y:S01]  /*0090*/  UMOV UR12, 0x400 ;  /* 0x00000400000c7882 */ /* 0x000fe20000000000 */
[----:B------:R-:W4:Y:S01]  /*00a0*/  LDC R247, c[0x0][0x230] ;  /* 0x00008c00fff77b82 */ /* 0x000f220000000800 */
[----:B------:R-:W-:-:S07]  /*00b0*/  ULDC.64 UR16, c[0x0][0x208] ;  /* 0x0000820000107ab9 */ /* 0x000fce0000000a00 */
[----:B------:R-:W4:Y:S01]  /*00c0*/  LDC R246, c[0x0][0x230] ;  /* 0x00008c00fff67b82 */ /* 0x000f220000000800 */
[----:B--2---:R-:W-:Y:S01]  /*00d0*/  IMAD.MOV.U32 R90, RZ, RZ, R3 ;  /* 0x000000ffff5a7224 */ /* 0x004fe200078e0003 */
[----:B------:R2:W-:Y:S01]  /*00e0*/  STL.64 [R1+0x448], R2 ;  /* 0x0004480201007387 */ /* 0x0005e20000100a00 */
[----:B------:R-:W-:-:S05]  /*00f0*/  IMAD.MOV.U32 R88, RZ, RZ, R2 ;  /* 0x000000ffff587224 */ /* 0x000fca00078e0002 */
[----:B------:R-:W4:Y:S01]  /*0100*/  LDC R248, c[0x0][0x230] ;  /* 0x00008c00fff87b82 */ /* 0x000f220000000800 */
[----:B------:R-:W-:Y:S01]  /*0110*/  VIADD R0, R90, 0xff ;  /* 0x000000ff5a007836 */ /* 0x000fe20000000000 */
[----:B-1----:R-:W-:-:S06]  /*0120*/  IABS R8, R5 ;  /* 0x0000000500087213 */ /* 0x002fcc0000000000 */
[----:B------:R-:W1:Y:S01]  /*0130*/  LDC R249, c[0x0][0x230] ;  /* 0x00008c00fff97b82 */ /* 0x000e620000000800 */
[----:B--2---:R-:W-:-:S04]  /*0140*/  SHF.R.S32.HI R3, RZ, 0x1f, R0 ;  /* 0x0000001fff037819 */ /* 0x004fc80000011400 */
[----:B------:R-:W-:-:S03]  /*0150*/  LEA.HI R3, R3, R0, RZ, 0x8 ;  /* 0x0000000003037211 */ /* 0x000fc600078f40ff */
[----:B------:R-:W2:Y:S01]  /*0160*/  LDC R250, c[0x0][0x230] ;  /* 0x00008c00fffa7b82 */ /* 0x000ea20000000800 */
[----:B------:R-:W-:-:S05]  /*0170*/  SHF.R.S32.HI R3, RZ, 0x8, R3 ;  /* 0x00000008ff037819 */ /* 0x000fca0000011403 */
[----:B------:R-:W-:-:S05]  /*0180*/  IMAD.SHL.U32 R4, R3, 0x8, RZ ;  /* 0x0000000803047824 */ /* 0x000fca00078e00ff */
[-C--:B------:R-:W-:Y:S02]  /*0190*/  IABS R7, R4.reuse ;  /* 0x0000000400077213 */ /* 0x080fe40000000000 */
[----:B------:R-:W-:Y:S02]  /*01a0*/  IABS R10, R4 ;  /* 0x00000004000a7213 */ /* 0x000fe40000000000 */
[----:B------:R-:W3:Y:S08]  /*01b0*/  I2F.RP R0, R7 ;  /* 0x0000000700007306 */ /* 0x000ef00000209400 */
[----:B---3--:R-:W3:Y:S02]  /*01c0*/  MUFU.RCP R0, R0 ;  /* 0x0000000000007308 */ /* 0x008ee40000001000 */
[----:B---3--:R-:W-:-:S02]  /*01d0*/  VIADD R2, R0, 0xffffffe ;  /* 0x0ffffffe00027836 */ /* 0x008fc40000000000 */
[----:B------:R-:W-:-:S04]  /*01e0*/  IMAD.MOV R0, RZ, RZ, -R10 ;  /* 0x000000ffff007224 */ /* 0x000fc800078e0a0a */
[----:B------:R3:W4:Y:S02]  /*01f0*/  F2I.FTZ.U32.TRUNC.NTZ R3, R2 ;  /* 0x0000000200037305 */ /* 0x000724000021f000 */
[----:B---3--:R-:W-:Y:S02]  /*0200*/  IMAD.MOV.U32 R2, RZ, RZ, RZ ;  /* 0x000000ffff027224 */ /* 0x008fe400078e00ff */
[----:B----4-:R-:W-:-:S04]  /*0210*/  IMAD.MOV R6, RZ, RZ, -R3 ;  /* 0x000000ffff067224 */ /* 0x010fc800078e0a03 */
[----:B------:R-:W-:Y:S02]  /*0220*/  IMAD R9, R6, R7, RZ ;  /* 0x0000000706097224 */ /* 0x000fe400078e02ff */
[----:B------:R-:W-:Y:S01]  /*0230*/  IMAD.MOV.U32 R6, RZ, RZ, R8 ;  /* 0x000000ffff067224 */ /* 0x000fe200078e0008 */
[----:B------:R-:W-:Y:S01]  /*0240*/  SHF.R.U32.HI R8, RZ, 0x6, R129 ;  /* 0x00000006ff087819 */ /* 0x000fe20000011681 */
[----:B------:R-:W-:-:S03]  /*0250*/  IMAD.HI.U32 R3, R3, R9, R2 ;  /* 0x0000000903037227 */ /* 0x000fc600078e0002 */
[----:B------:R-:W-:-:S03]  /*0260*/  SGXT.U32 R8, R8, 0x2 ;  /* 0x000000020808781a */ /* 0x000fc60000000000 */
[----:B------:R-:W-:-:S04]  /*0270*/  IMAD.HI.U32 R3, R3, R6, RZ ;  /* 0x0000000603037227 */ /* 0x000fc800078e00ff */
[----:B------:R-:W-:-:S05]  /*0280*/  IMAD R0, R3, R0, R6 ;  /* 0x0000000003007224 */ /* 0x000fca00078e0206 */
[----:B------:R-:W-:-:S13]  /*0290*/  ISETP.GT.U32.AND P1, PT, R7, R0, PT ;  /* 0x000000000700720c */ /* 0x000fda0003f24070 */
[----:B------:R-:W-:Y:S02]  /*02a0*/  @!P1 IMAD.IADD R0, R0, 0x1, -R7 ;  /* 0x0000000100009824 */ /* 0x000fe400078e0a07 */
[----:B------:R-:W-:Y:S01]  /*02b0*/  @!P1 VIADD R3, R3, 0x1 ;  /* 0x0000000103039836 */ /* 0x000fe20000000000 */
[----:B------:R-:W-:Y:S02]  /*02c0*/  ISETP.NE.AND P1, PT, R4, RZ, PT ;  /* 0x000000ff0400720c */ /* 0x000fe40003f25270 */
[----:B------:R-:W-:Y:S02]  /*02d0*/  ISETP.GE.U32.AND P0, PT, R0, R7, PT ;  /* 0x000000070000720c */ /* 0x000fe40003f06070 */
[----:B------:R-:W-:-:S04]  /*02e0*/  LOP3.LUT R0, R5, R4, RZ, 0x3c, !PT ;  /* 0x0000000405007212 */ /* 0x000fc800078e3cff */
[----:B------:R-:W-:Y:S01]  /*02f0*/  ISETP.GE.AND P2, PT, R0, RZ, PT ;  /* 0x000000ff0000720c */ /* 0x000fe20003f46270 */
[----:B------:R-:W-:-:S06]  /*0300*/  VIADD R0, R88, 0xff ;  /* 0x000000ff58007836 */ /* 0x000fcc0000000000 */
[----:B------:R-:W-:-:S04]  /*0310*/  @P0 VIADD R3, R3, 0x1 ;  /* 0x0000000103030836 */ /* 0x000fc80000000000 */
[----:B------:R-:W-:Y:S01]  /*0320*/  IMAD.MOV.U32 R2, RZ, RZ, R3 ;  /* 0x000000ffff027224 */ /* 0x000fe200078e0003 */
[----:B------:R-:W-:-:S03]  /*0330*/  SHF.R.S32.HI R3, RZ, 0x1f, R0 ;  /* 0x0000001fff037819 */ /* 0x000fc60000011400 */
[----:B------:R-:W-:Y:S01]  /*0340*/  @!P2 IMAD.MOV R2, RZ, RZ, -R2 ;  /* 0x000000ffff02a224 */ /* 0x000fe200078e0a02 */
[----:B------:R-:W-:Y:S02]  /*0350*/  @!P1 LOP3.LUT R2, RZ, R4, RZ, 0x33, !PT ;  /* 0x00000004ff029212 */ /* 0x000fe400078e33ff */
[----:B------:R-:W-:-:S03]  /*0360*/  LEA.HI R3, R3, R0, RZ, 0x8 ;  /* 0x0000000003037211 */ /* 0x000fc600078f40ff */
[----:B------:R-:W-:Y:S02]  /*0370*/  IMAD.SHL.U32 R12, R2, 0x8, RZ ;  /* 0x00000008020c7824 */ /* 0x000fe400078e00ff */
[----:B------:R-:W-:-:S03]  /*0380*/  IMAD.MOV R2, RZ, RZ, -R2 ;  /* 0x000000ffff027224 */ /* 0x000fc600078e0a02 */
[----:B------:R-:W-:Y:S01]  /*0390*/  LEA.HI.SX32 R3, R3, -R12, 0x18 ;  /* 0x8000000c03037211 */ /* 0x000fe200078fc2ff */
[----:B------:R-:W-:-:S03]  /*03a0*/  IMAD R15, R4, R2, R5 ;  /* 0x00000002040f7224 */ /* 0x000fc600078e0205 */
[----:B------:R-:W-:Y:S02]  /*03b0*/  VIMNMX R10, R3, 0x8, PT ;  /* 0x00000008030a7848 */ /* 0x000fe40003fe0100 */
[----:B------:R-:W-:Y:S02]  /*03c0*/  IABS R7, R15 ;  /* 0x0000000f00077213 */ /* 0x000fe40000000000 */
[-C--:B------:R-:W-:Y:S02]  /*03d0*/  IABS R9, R10.reuse ;  /* 0x0000000a00097213 */ /* 0x080fe40000000000 */
[----:B------:R-:W-:Y:S02]  /*03e0*/  IABS R4, R10 ;  /* 0x0000000a00047213 */ /* 0x000fe40000000000 */
[----:B------:R-:W3:Y:S03]  /*03f0*/  I2F.RP R0, R9 ;  /* 0x0000000900007306 */ /* 0x000ee60000209400 */
[----:B------:R-:W-:-:S05]  /*0400*/  IMAD.MOV R4, RZ, RZ, -R4 ;  /* 0x000000ffff047224 */ /* 0x000fca00078e0a04 */
[----:B---3--:R-:W3:Y:S02]  /*0410*/  MUFU.RCP R0, R0 ;  /* 0x0000000000007308 */ /* 0x008ee40000001000 */
[----:B---3--:R-:W-:-:S06]  /*0420*/  VIADD R3, R0, 0xffffffe ;  /* 0x0ffffffe00037836 */ /* 0x008fcc0000000000 */
[----:B------:R-:W3:Y:S02]  /*0430*/  F2I.FTZ.U32.TRUNC.NTZ R3, R3 ;  /* 0x0000000300037305 */ /* 0x000ee4000021f000 */
[----:B---3--:R-:W-:-:S04]  /*0440*/  IMAD.MOV R6, RZ, RZ, -R3 ;  /* 0x000000ffff067224 */ /* 0x008fc800078e0a03 */
[----:B------:R-:W-:-:S04]  /*0450*/  IMAD.MOV.U32 R2, RZ, RZ, R6 ;  /* 0x000000ffff027224 */ /* 0x000fc800078e0006 */
[----:B------:R-:W-:Y:S02]  /*0460*/  IMAD R5, R2, R9, RZ ;  /* 0x0000000902057224 */ /* 0x000fe400078e02ff */
[----:B------:R-:W-:-:S04]  /*0470*/  IMAD.MOV.U32 R2, RZ, RZ, RZ ;  /* 0x000000ffff027224 */ /* 0x000fc800078e00ff */
[----:B------:R-:W-:Y:S01]  /*0480*/  IMAD.HI.U32 R2, R3, R5, R2 ;  /* 0x0000000503027227 */ /* 0x000fe200078e0002 */
[----:B------:R-:W-:-:S05]  /*0490*/  IABS R3, R90 ;  /* 0x0000005a00037213 */ /* 0x000fca0000000000 */
[----:B------:R-:W-:-:S04]  /*04a0*/  IMAD.HI.U32 R0, R2, R7, RZ ;  /* 0x0000000702007227 */ /* 0x000fc800078e00ff */
[----:B------:R-:W-:Y:S01]  /*04b0*/  IMAD.MOV.U32 R2, RZ, RZ, R3 ;  /* 0x000000ffff027224 */ /* 0x000fe200078e0003 */
[----:B------:R-:W-:Y:S01]  /*04c0*/  IABS R3, R88 ;  /* 0x0000005800037213 */ /* 0x000fe20000000000 */
[----:B------:R-:W-:Y:S02]  /*04d0*/  IMAD R4, R0, R4, R7 ;  /* 0x0000000400047224 */ /* 0x000fe400078e0207 */
[----:B------:R-:W3:Y:S03]  /*04e0*/  I2F.RP R7, R2 ;  /* 0x0000000200077306 */ /* 0x000ee60000209400 */
[----:B------:R-:W-:-:S05]  /*04f0*/  ISETP.GT.U32.AND P1, PT, R9, R4, PT ;  /* 0x000000040900720c */ /* 0x000fca0003f24070 */
[----:B------:R-:W4:Y:S08]  /*0500*/  I2F.RP R6, R3 ;  /* 0x0000000300067306 */ /* 0x000f300000209400 */
[----:B---3--:R-:W3:Y:S01]  /*0510*/  MUFU.RCP R7, R7 ;  /* 0x0000000700077308 */ /* 0x008ee20000001000 */
[----:B------:R-:W-:Y:S02]  /*0520*/  @!P1 IMAD.IADD R4, R4, 0x1, -R9 ;  /* 0x0000000104049824 */ /* 0x000fe400078e0a09 */
[----:B------:R-:W-:Y:S01]  /*0530*/  @!P1 VIADD R0, R0, 0x1 ;  /* 0x0000000100009836 */ /* 0x000fe20000000000 */
[----:B------:R-:W-:-:S02]  /*0540*/  ISETP.NE.AND P1, PT, R10, RZ, PT ;  /* 0x000000ff0a00720c */ /* 0x000fc40003f25270 */
[----:B------:R-:W-:Y:S02]  /*0550*/  ISETP.GE.U32.AND P0, PT, R4, R9, PT ;  /* 0x000000090400720c */ /* 0x000fe40003f06070 */
[----:B------:R-:W-:Y:S01]  /*0560*/  LOP3.LUT R4, R15, R10, RZ, 0x3c, !PT ;  /* 0x0000000a0f047212 */ /* 0x000fe200078e3cff */
[----:B----4-:R-:W4:Y:S03]  /*0570*/  MUFU.RCP R6, R6 ;  /* 0x0000000600067308 */ /* 0x010f260000001000 */
[----:B------:R-:W-:Y:S01]  /*0580*/  ISETP.GE.AND P2, PT, R4, RZ, PT ;  /* 0x000000ff0400720c */ /* 0x000fe20003f46270 */
[----:B---3--:R-:W-:-:S06]  /*0590*/  VIADD R4, R7, 0xffffffe ;  /* 0x0ffffffe07047836 */ /* 0x008fcc0000000000 */
[----:B------:R-:W-:Y:S01]  /*05a0*/  @P0 VIADD R0, R0, 0x1 ;  /* 0x0000000100000836 */ /* 0x000fe20000000000 */
[----:B------:R3:W1:Y:S03]  /*05b0*/  F2I.FTZ.U32.TRUNC.NTZ R5, R4 ;  /* 0x0000000400057305 */ /* 0x000666000021f000 */
[----:B------:R-:W-:Y:S02]  /*05c0*/  IMAD.MOV.U32 R21, RZ, RZ, R0 ;  /* 0x000000ffff157224 */ /* 0x000fe400078e0000 */
[----:B----4-:R-:W-:Y:S02]  /*05d0*/  VIADD R6, R6, 0xffffffe ;  /* 0x0ffffffe06067836 */ /* 0x010fe40000000000 */
[----:B------:R-:W-:Y:S01]  /*05e0*/  @!P2 IMAD.MOV R21, RZ, RZ, -R21 ;  /* 0x000000ffff15a224 */ /* 0x000fe200078e0a15 */
[----:B------:R-:W-:Y:S01]  /*05f0*/  @!P1 LOP3.LUT R21, RZ, R10, RZ, 0x33, !PT ;  /* 0x0000000aff159212 */ /* 0x000fe200078e33ff */
[----:B------:R-:W4:Y:S01]  /*0600*/  F2I.FTZ.U32.TRUNC.NTZ R7, R6 ;  /* 0x0000000600077305 */ /* 0x000f22000021f000 */
[----:B---3--:R-:W-:-:S03]  /*0610*/  IMAD.MOV.U32 R4, RZ, RZ, RZ ;  /* 0x000000ffff047224 */ /* 0x008fc600078e00ff */
[----:B------:R-:W-:Y:S02]  /*0620*/  IMAD.SHL.U32 R9, R21, 0x100, RZ ;  /* 0x0000010015097824 */ /* 0x000fe400078e00ff */
[----:B-1----:R-:W-:Y:S02]  /*0630*/  IMAD.MOV R11, RZ, RZ, -R5 ;  /* 0x000000ffff0b7224 */ /* 0x002fe400078e0a05 */
[----:B------:R-:W-:Y:S01]  /*0640*/  IMAD.MOV R21, RZ, RZ, -R21 ;  /* 0x000000ffff157224 */ /* 0x000fe200078e0a15 */
[----:B------:R-:W-:Y:S01]  /*0650*/  LOP3.LUT R8, R9, R8, RZ, 0xfc, !PT ;  /* 0x0000000809087212 */ /* 0x000fe200078efcff */
[----:B------:R-:W-:Y:S01]  /*0660*/  IMAD R11, R11, R2, RZ ;  /* 0x000000020b0b7224 */ /* 0x000fe200078e02ff */
[----:B------:R1:W-:Y:S01]  /*0670*/  STL [R1+0x47c], R9 ;  /* 0x00047c0901007387 */ /* 0x0003e20000100800 */
[----:B------:R-:W-:Y:S01]  /*0680*/  IMAD R21, R10, R21, R15 ;  /* 0x000000150a157224 */ /* 0x000fe200078e020f */
[----:B------:R-:W-:Y:S01]  /*0690*/  LOP3.LUT R14, R8, 0xfc, RZ, 0xfc, !PT ;  /* 0x000000fc080e7812 */ /* 0x000fe200078efcff */
[----:B------:R-:W-:Y:S01]  /*06a0*/  IMAD.HI.U32 R4, R5, R11, R4 ;  /* 0x0000000b05047227 */ /* 0x000fe200078e0004 */
[----:B------:R-:W-:-:S02]  /*06b0*/  IABS R11, R8 ;  /* 0x00000008000b7213 */ /* 0x000fc40000000000 */
[----:B------:R-:W-:Y:S01]  /*06c0*/  IABS R13, R14 ;  /* 0x0000000e000d7213 */ /* 0x000fe20000000000 */
[----:B----4-:R-:W-:Y:S01]  /*06d0*/  IMAD.MOV R16, RZ, RZ, -R7 ;  /* 0x000000ffff107224 */ /* 0x010fe200078e0a07 */
[----:B------:R-:W-:Y:S01]  /*06e0*/  LOP3.LUT R17, R8, 0x4, RZ, 0xfc, !PT ;  /* 0x0000000408117812 */ /* 0x000fe200078efcff */
[----:B------:R-:W-:Y:S01]  /*06f0*/  IMAD.MOV.U32 R6, RZ, RZ, RZ ;  /* 0x000000ffff067224 */ /* 0x000fe200078e00ff */
[----:B------:R-:W-:Y:S01]  /*0700*/  ISETP.GE.AND P6, PT, R14, RZ, PT ;  /* 0x000000ff0e00720c */ /* 0x000fe20003fc6270 */
[----:B------:R-:W-:Y:S01]  /*0710*/  IMAD.HI.U32 R0, R4, R13, RZ ;  /* 0x0000000d04007227 */ /* 0x000fe200078e00ff */
[----:B------:R-:W-:Y:S02]  /*0720*/  IABS R15, R17 ;  /* 0x00000011000f7213 */ /* 0x000fe40000000000 */
[----:B------:R-:W-:Y:S01]  /*0730*/  ISETP.GE.AND P0, PT, R17, RZ, PT ;  /* 0x000000ff1100720c */ /* 0x000fe20003f06270 */
[----:B------:R-:W-:Y:S01]  /*0740*/  IMAD.MOV R5, RZ, RZ, -R0 ;  /* 0x000000ffff057224 */ /* 0x000fe200078e0a00 */
[C---:B------:R-:W-:Y:S01]  /*0750*/  LOP3.LUT R18, R8.reuse, 0x18, RZ, 0xfc, !PT ;  /* 0x0000001808127812 */ /* 0x040fe200078efcff */
[----:B------:R-:W-:Y:S01]  /*0760*/  IMAD.MOV.U32 R10, RZ, RZ, R16 ;  /* 0x000000ffff0a7224 */ /* 0x000fe200078e0010 */
[----:B------:R-:W-:Y:S01]  /*0770*/  LOP3.LUT R16, R8, 0x8, RZ, 0xfc, !PT ;  /* 0x0000000808107812 */ /* 0x000fe200078efcff */
[----:B------:R-:W-:Y:S01]  /*0780*/  IMAD.HI.U32 R0, R4, R11, RZ ;  /* 0x0000000b04007227 */ /* 0x000fe200078e00ff */
[----:B------:R-:W-:-:S02]  /*0790*/  LOP3.LUT R20, R8, 0x1c, RZ, 0xfc, !PT ;  /* 0x0000001c08147812 */ /* 0x000fc400078efcff */
[----:B------:R-:W-:Y:S01]  /*07a0*/  ISETP.GE.AND P2, PT, R16, RZ, PT ;  /* 0x000000ff1000720c */ /* 0x000fe20003f46270 */
[----:B------:R-:W-:Y:S01]  /*07b0*/  IMAD R13, R2, R5, R13 ;  /* 0x00000005020d7224 */ /* 0x000fe200078e020d */
[----:B------:R-:W-:Y:S01]  /*07c0*/  LOP3.LUT R22, R8, 0x20, RZ, 0xfc, !PT ;  /* 0x0000002008167812 */ /* 0x000fe200078efcff */
[----:B------:R-:W-:Y:S01]  /*07d0*/  IMAD R5, R10, R3, RZ ;  /* 0x000000030a057224 */ /* 0x000fe200078e02ff */
[----:B------:R-:W-:Y:S01]  /*07e0*/  IABS R19, R20 ;  /* 0x0000001400137213 */ /* 0x000fe20000000000 */
[----:B------:R-:W-:Y:S01]  /*07f0*/  IMAD.MOV R10, RZ, RZ, -R0 ;  /* 0x000000ffff0a7224 */ /* 0x000fe200078e0a00 */
[----:B------:R-:W-:Y:S01]  /*0800*/  ISETP.GT.U32.AND P1, PT, R2, R13, PT ;  /* 0x0000000d0200720c */ /* 0x000fe20003f24070 */
[----:B------:R-:W-:Y:S01]  /*0810*/  IMAD.HI.U32 R5, R7, R5, R6 ;  /* 0x0000000507057227 */ /* 0x000fe200078e0006 */
[----:B------:R-:W-:Y:S02]  /*0820*/  IABS R23, R22 ;  /* 0x0000001600177213 */ /* 0x000fe40000000000 */
[----:B------:R-:W-:Y:S01]  /*0830*/  LOP3.LUT R24, R8, 0x24, RZ, 0xfc, !PT ;  /* 0x0000002408187812 */ /* 0x000fe200078efcff */
[----:B------:R-:W-:Y:S01]  /*0840*/  IMAD R7, R2, R10, R11 ;  /* 0x0000000a02077224 */ /* 0x000fe200078e020b */
[----:B------:R-:W-:Y:S01]  /*0850*/  IABS R11, R16 ;  /* 0x00000010000b7213 */ /* 0x000fe20000000000 */
[----:B------:R-:W-:Y:S01]  /*0860*/  IMAD.HI.U32 R0, R4, R15, RZ ;  /* 0x0000000f04007227 */ /* 0x000fe200078e00ff */
[----:B------:R-:W-:-:S02]  /*0870*/  LOP3.LUT R10, R8, 0xc, RZ, 0xfc, !PT ;  /* 0x0000000c080a7812 */ /* 0x000fc400078efcff */
[----:B------:R-:W-:Y:S01]  /*0880*/  ISETP.GT.U32.AND P3, PT, R2, R7, PT ;  /* 0x000000070200720c */ /* 0x000fe20003f64070 */
[----:B------:R-:W-:Y:S01]  /*0890*/  IMAD.MOV R0, RZ, RZ, -R0 ;  /* 0x000000ffff007224 */ /* 0x000fe200078e0a00 */
[----:B------:R-:W-:Y:S01]  /*08a0*/  LOP3.LUT R16, R8, 0x10, RZ, 0xfc, !PT ;  /* 0x0000001008107812 */ /* 0x000fe200078efcff */
[----:B------:R-:W-:Y:S01]  /*08b0*/  @!P1 IMAD.IADD R13, R13, 0x1, -R2 ;  /* 0x000000010d0d9824 */ /* 0x000fe200078e0a02 */
[----:B------:R-:W-:Y:S01]  /*08c0*/  ISETP.GE.AND P1, PT, R10, RZ, PT ;  /* 0x000000ff0a00720c */ /* 0x000fe20003f26270 */
[----:B------:R-:W-:Y:S01]  /*08d0*/  IMAD R6, R2, R0, R15 ;  /* 0x0000000002067224 */ /* 0x000fe200078e020f */
[----:B------:R-:W-:Y:S01]  /*08e0*/  IABS R15, R10 ;  /* 0x0000000a000f7213 */ /* 0x000fe20000000000 */
[----:B------:R-:W-:Y:S01]  /*08f0*/  IMAD.HI.U32 R0, R4, R11, RZ ;  /* 0x0000000b04007227 */ /* 0x000fe200078e00ff */
[C---:B------:R-:W-:Y:S02]  /*0900*/  ISETP.GT.U32.AND P5, PT, R2.reuse, R13, PT ;  /* 0x0000000d0200720c */ /* 0x040fe40003fa4070 */
[----:B------:R-:W-:Y:S01]  /*0910*/  ISETP.GT.U32.AND P4, PT, R2, R6, PT ;  /* 0x000000060200720c */ /* 0x000fe20003f84070 */
[----:B------:R-:W-:Y:S01]  /*0920*/  IMAD.MOV R0, RZ, RZ, -R0 ;  /* 0x000000ffff007224 */ /* 0x000fe200078e0a00 */
[----:B------:R-:W-:Y:S01]  /*0930*/  IABS R17, R16 ;  /* 0x0000001000117213 */ /* 0x000fe20000000000 */
[----:B------:R-:W-:Y:S01]  /*0940*/  @!P3 IMAD.IADD R7, R7, 0x1, -R2 ;  /* 0x000000010707b824 */ /* 0x000fe200078e0a02 */
[----:B------:R-:W-:Y:S01]  /*0950*/  LOP3.LUT R26, R8, 0x2c, RZ, 0xfc, !PT ;  /* 0x0000002c081a7812 */ /* 0x000fe200078efcff */
[----:B------:R-:W-:Y:S01]  /*0960*/  IMAD R10, R2, R0, R11 ;  /* 0x00000000020a7224 */ /* 0x000fe200078e020b */
[----:B------:R-:W-:Y:S01]  /*0970*/  LOP3.LUT R28, R8, 0x3c, RZ, 0xfc, !PT ;  /* 0x0000003c081c7812 */ /* 0x000fe200078efcff */
[----:B------:R-:W-:Y:S01]  /*0980*/  IMAD.IADD R21, R12, 0x1, R21 ;  /* 0x000000010c157824 */ /* 0x000fe200078e0215 */
[----:B------:R-:W-:Y:S01]  /*0990*/  ISETP.GT.U32.AND P3, PT, R2, R7, PT ;  /* 0x000000070200720c */ /* 0x000fe20003f64070 */
[----:B------:R-:W-:Y:S01]  /*09a0*/  IMAD.HI.U32 R11, R4, R15, RZ ;  /* 0x0000000f040b7227 */ /* 0x000fe200078e00ff */
[----:B------:R-:W-:-:S02]  /*09b0*/  IABS R25, R26 ;  /* 0x0000001a00197213 */ /* 0x000fc40000000000 */
[----:B------:R-:W-:Y:S01]  /*09c0*/  IABS R29, R28 ;  /* 0x0000001c001d7213 */ /* 0x000fe20000000000 */
[--C-:B------:R-:W-:Y:S01]  /*09d0*/  @!P4 IMAD.IADD R6, R6, 0x1, -R2.reuse ;  /* 0x000000010606c824 */ /* 0x100fe200078e0a02 */
[C---:B------:R-:W-:Y:S01]  /*09e0*/  LOP3.LUT R30, R8.reuse, 0x40, RZ, 0xfc, !PT ;  /* 0x00000040081e7812 */ /* 0x040fe200078efcff */
[--C-:B------:R-:W-:Y:S01]  /*09f0*/  @!P5 IMAD.IADD R13, R13, 0x1, -R2.reuse ;  /* 0x000000010d0dd824 */ /* 0x100fe200078e0a02 */
[----:B------:R-:W-:Y:S01]  /*0a00*/  ISETP.GE.AND P5, PT, R8, RZ, PT ;  /* 0x000000ff0800720c */ /* 0x000fe20003fa6270 */
[----:B------:R-:W-:Y:S01]  /*0a10*/  IMAD.HI.U32 R12, R4, R17, RZ ;  /* 0x00000011040c7227 */ /* 0x000fe200078e00ff */
[C---:B------:R-:W-:Y:S02]  /*0a20*/  ISETP.GT.U32.AND P4, PT, R2.reuse, R6, PT ;  /* 0x000000060200720c */ /* 0x040fe40003f84070 */
[----:B------:R-:W-:Y:S01]  /*0a30*/  IABS R31, R30 ;  /* 0x0000001e001f7213 */ /* 0x000fe20000000000 */
[----:B------:R-:W-:Y:S01]  /*0a40*/  @!P3 IMAD.IADD R7, R7, 0x1, -R2 ;  /* 0x000000010707b824 */ /* 0x000fe200078e0a02 */
[----:B------:R-:W-:Y:S01]  /*0a50*/  ISETP.GT.U32.AND P3, PT, R2, R10, PT ;  /* 0x0000000a0200720c */ /* 0x000fe20003f64070 */
[----:B------:R-:W-:Y:S01]  /*0a60*/  IMAD.MOV.U32 R0, RZ, RZ, R13 ;  /* 0x000000ffff007224 */ /* 0x000fe200078e000d */
[C---:B------:R-:W-:Y:S01]  /*0a70*/  LOP3.LUT R13, R8.reuse, 0x14, RZ, 0xfc, !PT ;  /* 0x00000014080d7812 */ /* 0x040fe200078efcff */
[----:B------:R-:W-:Y:S01]  /*0a80*/  IMAD.MOV R11, RZ, RZ, -R11 ;  /* 0x000000ffff0b7224 */ /* 0x000fe200078e0a0b */
[C---:B------:R-:W-:Y:S01]  /*0a90*/  LOP3.LUT R32, R8.reuse, 0x44, RZ, 0xfc, !PT ;  /* 0x0000004408207812 */ /* 0x040fe200078efcff */
[----:B------:R-:W-:Y:S01]  /*0aa0*/  IMAD.MOV R12, RZ, RZ, -R12 ;  /* 0x000000ffff0c7224 */ /* 0x000fe200078e0a0c */
[----:B------:R-:W-:Y:S01]  /*0ab0*/  LOP3.LUT R34, R8, 0x48, RZ, 0xfc, !PT ;  /* 0x0000004808227812 */ /* 0x000fe200078efcff */
[C---:B------:R-:W-:Y:S01]  /*0ac0*/  IMAD R11, R2.reuse, R11, R15 ;  /* 0x0000000b020b7224 */ /* 0x040fe200078e020f */
[----:B------:R-:W-:Y:S01]  /*0ad0*/  IABS R15, R13 ;  /* 0x0000000d000f7213 */ /* 0x000fe20000000000 */
[----:B------:R-:W-:Y:S01]  /*0ae0*/  IMAD R12, R2, R12, R17 ;  /* 0x0000000c020c7224 */ /* 0x000fe200078e0211 */
[----:B------:R-:W-:Y:S01]  /*0af0*/  IABS R17, R18 ;  /* 0x0000001200117213 */ /* 0x000fe20000000000 */
[--C-:B------:R-:W-:Y:S01]  /*0b00*/  @!P4 IMAD.IADD R6, R6, 0x1, -R2.reuse ;  /* 0x000000010606c824 */ /* 0x100fe200078e0a02 */
[----:B------:R-:W-:Y:S01]  /*0b10*/  ISETP.GE.AND P4, PT, R13, RZ, PT ;  /* 0x000000ff0d00720c */ /* 0x000fe20003f86270 */
[----:B------:R-:W-:Y:S01]  /*0b20*/  @!P3 IMAD.IADD R10, R10, 0x1, -R2 ;  /* 0x000000010a0ab824 */ /* 0x000fe200078e0a02 */
[----:B------:R-:W-:Y:S01]  /*0b30*/  LOP3.LUT R36, R8, 0x4c, RZ, 0xfc, !PT ;  /* 0x0000004c08247812 */ /* 0x000fe200078efcff */
[----:B------:R-:W-:Y:S01]  /*0b40*/  IMAD.HI.U32 R13, R4, R15, RZ ;  /* 0x0000000f040d7227 */ /* 0x000fe200078e00ff */
[----:B------:R-:W-:-:S02]  /*0b50*/  LOP3.LUT R37, R8, 0x50, RZ, 0xfc, !PT ;  /* 0x0000005008257812 */ /* 0x000fc400078efcff */
[----:B------:R-:W-:Y:S01]  /*0b60*/  ISETP.GT.U32.AND P3, PT, R2, R10, PT ;  /* 0x0000000a0200720c */ /* 0x000fe20003f64070 */
[----:B------:R-:W-:Y:S01]  /*0b70*/  IMAD.HI.U32 R14, R4, R17, RZ ;  /* 0x00000011040e7227 */ /* 0x000fe200078e00ff */
[----:B------:R-:W-:Y:S02]  /*0b80*/  IABS R33, R37 ;  /* 0x0000002500217213 */ /* 0x000fe40000000000 */
[----:B------:R-:W-:Y:S01]  /*0b90*/  LOP3.LUT R38, R8, 0x60, RZ, 0xfc, !PT ;  /* 0x0000006008267812 */ /* 0x000fe200078efcff */
[----:B------:R-:W-:Y:S01]  /*0ba0*/  @!P6 IMAD.MOV R0, RZ, RZ, -R0 ;  /* 0x000000ffff00e224 */ /* 0x000fe200078e0a00 */
[----:B------:R-:W-:Y:S01]  /*0bb0*/  ISETP.GE.AND P6, PT, R16, RZ, PT ;  /* 0x000000ff1000720c */ /* 0x000fe20003fc6270 */
[----:B------:R-:W-:Y:S01]  /*0bc0*/  @!P5 IMAD.MOV R7, RZ, RZ, -R7 ;  /* 0x000000ffff07d224 */ /* 0x000fe200078e0a07 */
[----:B------:R-:W-:Y:S01]  /*0bd0*/  ISETP.GT.U32.AND P5, PT, R2, R11, PT ;  /* 0x0000000b0200720c */ /* 0x000fe20003fa4070 */
[----:B------:R-:W-:Y:S01]  /*0be0*/  IMAD.MOV R13, RZ, RZ, -R13 ;  /* 0x000000ffff0d7224 */ /* 0x000fe200078e0a0d */
[C---:B------:R-:W-:Y:S01]  /*0bf0*/  LOP3.LUT R39, R8.reuse, 0x64, RZ, 0xfc, !PT ;  /* 0x0000006408277812 */ /* 0x040fe200078efcff */
[----:B------:R-:W-:Y:S01]  /*0c00*/  IMAD.MOV R16, RZ, RZ, -R14 ;  /* 0x000000ffff107224 */ /* 0x000fe200078e0a0e */
[----:B------:R-:W-:Y:S01]  /*0c10*/  LOP3.LUT R42, R8, 0x74, RZ, 0xfc, !PT ;  /* 0x00000074082a7812 */ /* 0x000fe200078efcff */
[----:B------:R-:W-:Y:S01]  /*0c20*/  IMAD R15, R2, R13, R15 ;  /* 0x0000000d020f7224 */ /* 0x000fe200078e020f */
[----:B------:R-:W-:Y:S01]  /*0c30*/  LOP3.LUT R44, R8, 0x78, RZ, 0xfc, !PT ;  /* 0x00000078082c7812 */ /* 0x000fe200078efcff */
[----:B------:R-:W-:Y:S01]  /*0c40*/  @!P3 IMAD.IADD R10, R10, 0x1, -R2 ;  /* 0x000000010a0ab824 */ /* 0x000fe200078e0a02 */
[----:B------:R-:W-:Y:S01]  /*0c50*/  ISETP.GE.AND P3, PT, R18, RZ, PT ;  /* 0x000000ff1200720c */ /* 0x000fe20003f66270 */
[----:B------:R-:W-:Y:S01]  /*0c60*/  IMAD R13, R2, R16, R17 ;  /* 0x00000010020d7224 */ /* 0x000fe200078e0211 */
[C---:B------:R-:W-:Y:S01]  /*0c70*/  LOP3.LUT R46, R8.reuse, 0x7c, RZ, 0xfc, !PT ;  /* 0x0000007c082e7812 */ /* 0x040fe200078efcff */
[----:B------:R-:W-:Y:S01]  /*0c80*/  @!P2 IMAD.MOV R10, RZ, RZ, -R10 ;  /* 0x000000ffff0aa224 */ /* 0x000fe200078e0a0a */
[----:B------:R-:W-:Y:S01]  /*0c90*/  LOP3.LUT R47, R8, 0x80, RZ, 0xfc, !PT ;  /* 0x00000080082f7812 */ /* 0x000fe200078efcff */
[----:B------:R-:W-:Y:S01]  /*0ca0*/  @!P5 IMAD.IADD R11, R11, 0x1, -R2 ;  /* 0x000000010b0bd824 */ /* 0x000fe200078e0a02 */
[C---:B------:R-:W-:Y:S01]  /*0cb0*/  ISETP.GT.U32.AND P2, PT, R2.reuse, R13, PT ;  /* 0x0000000d0200720c */ /* 0x040fe20003f44070 */
[----:B------:R-:W-:Y:S01]  /*0cc0*/  @!P0 IMAD.MOV R6, RZ, RZ, -R6 ;  /* 0x000000ffff068224 */ /* 0x000fe200078e0a06 */
[----:B------:R-:W-:Y:S01]  /*0cd0*/  ISETP.GT.U32.AND P0, PT, R2, R12, PT ;  /* 0x0000000c0200720c */ /* 0x000fe20003f04070 */
[----:B------:R-:W-:Y:S01]  /*0ce0*/  IMAD.HI.U32 R14, R4, R19, RZ ;  /* 0x00000013040e7227 */ /* 0x000fe200078e00ff */
[----:B------:R-:W-:-:S02]  /*0cf0*/  ISETP.GT.U32.AND P5, PT, R2, R11, PT ;  /* 0x0000000b0200720c */ /* 0x000fc40003fa4070 */
[----:B------:R-:W-:Y:S01]  /*0d00*/  IABS R45, R47 ;  /* 0x0000002f002d7213 */ /* 0x000fe20000000000 */
[----:B------:R-:W-:Y:S01]  /*0d10*/  IMAD.HI.U32 R16, R4, R23, RZ ;  /* 0x0000001704107227 */ /* 0x000fe200078e00ff */
[C---:B------:R-:W-:Y:S02]  /*0d20*/  LOP3.LUT R48, R8.reuse, 0x8c, RZ, 0xfc, !PT ;  /* 0x0000008c08307812 */ /* 0x040fe400078efcff */
[C---:B------:R-:W-:Y:S01]  /*0d30*/  LOP3.LUT R50, R8.reuse, 0x90, RZ, 0xfc, !PT ;  /* 0x0000009008327812 */ /* 0x040fe200078efcff */
[----:B------:R-:W-:Y:S01]  /*0d40*/  IMAD.MOV R14, RZ, RZ, -R14 ;  /* 0x000000ffff0e7224 */ /* 0x000fe200078e0a0e */
[----:B------:R-:W-:Y:S01]  /*0d50*/  LOP3.LUT R51, R8, 0x94, RZ, 0xfc, !PT ;  /* 0x0000009408337812 */ /* 0x000fe200078efcff */
[----:B------:R-:W-:Y:S01]  /*0d60*/  IMAD.MOV R17, RZ, RZ, -R16 ;  /* 0x000000ffff117224 */ /* 0x000fe200078e0a10 */
[----:B------:R-:W-:Y:S01]  /*0d70*/  IABS R49, R50 ;  /* 0x0000003200317213 */ /* 0x000fe20000000000 */
[----:B------:R-:W-:Y:S01]  /*0d80*/  IMAD R16, R2, R14, R19 ;  /* 0x0000000e02107224 */ /* 0x000fe200078e0213 */
[----:B------:R-:W-:Y:S01]  /*0d90*/  IABS R19, R24 ;  /* 0x0000001800137213 */ /* 0x000fe20000000000 */
[--C-:B------:R-:W-:Y:S01]  /*0da0*/  @!P2 IMAD.IADD R13, R13, 0x1, -R2.reuse ;  /* 0x000000010d0da824 */ /* 0x100fe200078e0a02 */
[----:B------:R-:W-:Y:S01]  /*0db0*/  LOP3.LUT R52, R8, 0x98, RZ, 0xfc, !PT ;  /* 0x0000009808347812 */ /* 0x000fe200078efcff */
[----:B------:R-:W-:Y:S01]  /*0dc0*/  @!P0 IMAD.IADD R12, R12, 0x1, -R2 ;  /* 0x000000010c0c8824 */ /* 0x000fe200078e0a02 */
[----:B------:R-:W-:Y:S01]  /*0dd0*/  IABS R57, R51 ;  /* 0x0000003300397213 */ /* 0x000fe20000000000 */
[----:B------:R-:W-:Y:S01]  /*0de0*/  IMAD.HI.U32 R14, R4, R19, RZ ;  /* 0x00000013040e7227 */ /* 0x000fe200078e00ff */
[----:B------:R-:W-:-:S02]  /*0df0*/  ISETP.GT.U32.AND P2, PT, R2, R13, PT ;  /* 0x0000000d0200720c */ /* 0x000fc40003f44070 */
[C---:B------:R-:W-:Y:S01]  /*0e00*/  ISETP.GT.U32.AND P0, PT, R2.reuse, R12, PT ;  /* 0x0000000c0200720c */ /* 0x040fe20003f04070 */
[----:B------:R-:W-:Y:S01]  /*0e10*/  @!P5 IMAD.IADD R11, R11, 0x1, -R2 ;  /* 0x000000010b0bd824 */ /* 0x000fe200078e0a02 */
[----:B------:R-:W-:Y:S01]  /*0e20*/  ISETP.GT.U32.AND P5, PT, R2, R15, PT ;  /* 0x0000000f0200720c */ /* 0x000fe20003fa4070 */
[----:B------:R-:W-:Y:S01]  /*0e30*/  IMAD.MOV R14, RZ, RZ, -R14 ;  /* 0x000000ffff0e7224 */ /* 0x000fe200078e0a0e */
[----:B------:R-:W-:Y:S01]  /*0e40*/  LOP3.LUT R54, R8, 0xbc, RZ, 0xfc, !PT ;  /* 0x000000bc08367812 */ /* 0x000fe200078efcff */
[----:B------:R-:W-:Y:S01]  /*0e50*/  IMAD R17, R2, R17, R23 ;  /* 0x0000001102117224 */ /* 0x000fe200078e0217 */
[----:B------:R-:W-:Y:S01]  /*0e60*/  LOP3.LUT R58, R8, 0xc4, RZ, 0xfc, !PT ;  /* 0x000000c4083a7812 */ /* 0x000fe200078efcff */
[----:B------:R-:W-:Y:S01]  /*0e70*/  IMAD R18, R2, R14, R19 ;  /* 0x0000000e02127224 */ /* 0x000fe200078e0213 */
[----:B------:R-:W-:Y:S01]  /*0e80*/  IABS R67, R54 ;  /* 0x0000003600437213 */ /* 0x000fe20000000000 */
[----:B------:R-:W-:Y:S01]  /*0e90*/  @!P1 IMAD.MOV R11, RZ, RZ, -R11 ;  /* 0x000000ffff0b9224 */ /* 0x000fe200078e0a0b */
[----:B------:R-:W-:Y:S01]  /*0ea0*/  ISETP.GE.AND P1, PT, R20, RZ, PT ;  /* 0x000000ff1400720c */ /* 0x000fe20003f26270 */
[--C-:B------:R-:W-:Y:S01]  /*0eb0*/  @!P2 IMAD.IADD R13, R13, 0x1, -R2.reuse ;  /* 0x000000010d0da824 */ /* 0x100fe200078e0a02 */
[----:B------:R-:W-:Y:S01]  /*0ec0*/  ISETP.GT.U32.AND P2, PT, R2, R18, PT ;  /* 0x000000120200720c */ /* 0x000fe20003f44070 */
[--C-:B------:R-:W-:Y:S01]  /*0ed0*/  @!P0 IMAD.IADD R12, R12, 0x1, -R2.reuse ;  /* 0x000000010c0c8824 */ /* 0x100fe200078e0a02 */
[----:B------:R-:W-:Y:S01]  /*0ee0*/  ISETP.GT.U32.AND P0, PT, R2, R16, PT ;  /* 0x000000100200720c */ /* 0x000fe20003f04070 */
[----:B------:R-:W-:Y:S01]  /*0ef0*/  @!P5 IMAD.IADD R15, R15, 0x1, -R2 ;  /* 0x000000010f0fd824 */ /* 0x000fe200078e0a02 */
[----:B------:R-:W-:Y:S01]  /*0f00*/  LOP3.LUT R20, R8, 0x28, RZ, 0xfc, !PT ;  /* 0x0000002808147812 */ /* 0x000fe200078efcff */
[----:B------:R-:W-:Y:S01]  /*0f10*/  @!P6 IMAD.MOV R12, RZ, RZ, -R12 ;  /* 0x000000ffff0ce224 */ /* 0x000fe200078e0a0c */
[----:B------:R-:W-:Y:S01]  /*0f20*/  ISETP.GT.U32.AND P6, PT, R2, R17, PT ;  /* 0x000000110200720c */ /* 0x000fe20003fc4070 */
[----:B------:R-:W-:Y:S01]  /*0f30*/  IMAD.HI.U32 R19, R4, R25, RZ ;  /* 0x0000001904137227 */ /* 0x000fe200078e00ff */
[----:B------:R-:W-:-:S02]  /*0f40*/  ISETP.GT.U32.AND P5, PT, R2, R15, PT ;  /* 0x0000000f0200720c */ /* 0x000fc40003fa4070 */
[----:B------:R-:W-:Y:S01]  /*0f50*/  IABS R23, R20 ;  /* 0x0000001400177213 */ /* 0x000fe20000000000 */
[----:B------:R-:W-:Y:S01]  /*0f60*/  @!P3 IMAD.MOV R13, RZ, RZ, -R13 ;  /* 0x000000ffff0db224 */ /* 0x000fe200078e0a0d */
[----:B------:R-:W-:Y:S01]  /*0f70*/  ISETP.GE.AND P3, PT, R20, RZ, PT ;  /* 0x000000ff1400720c */ /* 0x000fe20003f66270 */
[--C-:B------:R-:W-:Y:S01]  /*0f80*/  @!P2 IMAD.IADD R18, R18, 0x1, -R2.reuse ;  /* 0x000000011212a824 */ /* 0x100fe200078e0a02 */
[----:B------:R-:W-:Y:S01]  /*0f90*/  IABS R71, R58 ;  /* 0x0000003a00477213 */ /* 0x000fe20000000000 */
[--C-:B------:R-:W-:Y:S01]  /*0fa0*/  @!P0 IMAD.IADD R16, R16, 0x1, -R2.reuse ;  /* 0x0000000110108824 */ /* 0x100fe200078e0a02 */
[----:B------:R-:W-:Y:S01]  /*0fb0*/  LOP3.LUT R72, R8, 0xe0, RZ, 0xfc, !PT ;  /* 0x000000e008487812 */ /* 0x000fe200078efcff */
[----:B------:R-:W-:Y:S01]  /*0fc0*/  IMAD.HI.U32 R14, R4, R23, RZ ;  /* 0x00000017040e7227 */ /* 0x000fe200078e00ff */
[C---:B------:R-:W-:Y:S02]  /*0fd0*/  ISETP.GT.U32.AND P2, PT, R2.reuse, R18, PT ;  /* 0x000000120200720c */ /* 0x040fe40003f44070 */
[----:B------:R-:W-:Y:S01]  /*0fe0*/  ISETP.GT.U32.AND P0, PT, R2, R16, PT ;  /* 0x000000100200720c */ /* 0x000fe20003f04070 */
[--C-:B------:R-:W-:Y:S01]  /*0ff0*/  @!P5 IMAD.IADD R15, R15, 0x1, -R2.reuse ;  /* 0x000000010f0fd824 */ /* 0x100fe200078e0a02 */
[----:B------:R-:W-:Y:S01]  /*1000*/  ISETP.GE.AND P5, PT, R22, RZ, PT ;  /* 0x000000ff1600720c */ /* 0x000fe20003fa6270 */
[----:B------:R-:W-:Y:S01]  /*1010*/  @!P6 IMAD.IADD R17, R17, 0x1, -R2 ;  /* 0x000000011111e824 */ /* 0x000fe200078e0a02 */
[----:B------:R-:W-:Y:S01]  /*1020*/  ISETP.GE.AND P6, PT, R24, RZ, PT ;  /* 0x000000ff1800720c */ /* 0x000fe20003fc6270 */
[----:B------:R-:W-:Y:S01]  /*1030*/  @!P4 IMAD.MOV R15, RZ, RZ, -R15 ;  /* 0x000000ffff0fc224 */ /* 0x000fe200078e0a0f */
[----:B------:R-:W-:Y:S01]  /*1040*/  LOP3.LUT R22, R8, 0x34, RZ, 0xfc, !PT ;  /* 0x0000003408167812 */ /* 0x000fe200078efcff */
[----:B------:R-:W-:Y:S01]  /*1050*/  IMAD.MOV R20, RZ, RZ, -R19 ;  /* 0x000000ffff147224 */ /* 0x000fe200078e0a13 */
[----:B------:R-:W-:Y:S01]  /*1060*/  ISETP.GT.U32.AND P4, PT, R2, R17, PT ;  /* 0x000000110200720c */ /* 0x000fe20003f84070 */
[----:B------:R-:W-:Y:S01]  /*1070*/  IMAD.MOV R14, RZ, RZ, -R14 ;  /* 0x000000ffff0e7224 */ /* 0x000fe200078e0a0e */
[----:B------:R-:W-:Y:S01]  /*1080*/  LOP3.LUT R24, R8, 0x38, RZ, 0xfc, !PT ;  /* 0x0000003808187812 */ /* 0x000fe200078efcff */
[----:B------:R-:W-:Y:S01]  /*1090*/  IMAD R20, R2, R20, R25 ;  /* 0x0000001402147224 */ /* 0x000fe200078e0219 */
[----:B------:R-:W-:Y:S01]  /*10a0*/  IABS R25, R22 ;  /* 0x0000001600197213 */ /* 0x000fe20000000000 */
[----:B------:R-:W-:Y:S01]  /*10b0*/  @!P2 IMAD.IADD R18, R18, 0x1, -R2 ;  /* 0x000000011212a824 */ /* 0x000fe200078e0a02 */
[----:B------:R-:W-:Y:S01]  /*10c0*/  IABS R27, R24 ;  /* 0x00000018001b7213 */ /* 0x000fe20000000000 */
[----:B------:R-:W-:Y:S01]  /*10d0*/  IMAD R19, R2, R14, R23 ;  /* 0x0000000e02137224 */ /* 0x000fe200078e0217 */
[----:B------:R-:W-:Y:S01]  /*10e0*/  LOP3.LUT R14, R8, 0x30, RZ, 0xfc, !PT ;  /* 0x00000030080e7812 */ /* 0x000fe200078efcff */
[----:B------:R-:W-:Y:S01]  /*10f0*/  @!P6 IMAD.MOV R18, RZ, RZ, -R18 ;  /* 0x000000ffff12e224 */ /* 0x000fe200078e0a12 */
[----:B------:R-:W-:Y:S01]  /*1100*/  ISETP.GT.U32.AND P6, PT, R2, R20, PT ;  /* 0x000000140200720c */ /* 0x000fe20003fc4070 */
[--C-:B------:R-:W-:Y:S01]  /*1110*/  @!P0 IMAD.IADD R16, R16, 0x1, -R2.reuse ;  /* 0x0000000110108824 */ /* 0x100fe200078e0a02 */
[----:B------:R-:W-:Y:S01]  /*1120*/  IABS R23, R14 ;  /* 0x0000000e00177213 */ /* 0x000fe20000000000 */
[----:B------:R-:W-:Y:S01]  /*1130*/  @!P4 IMAD.IADD R17, R17, 0x1, -R2 ;  /* 0x000000011111c824 */ /* 0x000fe200078e0a02 */
[----:B------:R-:W-:Y:S01]  /*1140*/  ISETP.GT.U32.AND P4, PT, R2, R19, PT ;  /* 0x000000130200720c */ /* 0x000fe20003f84070 */
[----:B------:R-:W-:Y:S01]  /*1150*/  @!P1 IMAD.MOV R16, RZ, RZ, -R16 ;  /* 0x000000ffff109224 */ /* 0x000fe200078e0a10 */
[----:B------:R-:W-:Y:S01]  /*1160*/  ISETP.GE.AND P1, PT, R14, RZ, PT ;  /* 0x000000ff0e00720c */ /* 0x000fe20003f26270 */
[----:B------:R-:W-:Y:S01]  /*1170*/  IMAD.HI.U32 R14, R4, R23, RZ ;  /* 0x00000017040e7227 */ /* 0x000fe200078e00ff */
[----:B------:R-:W-:-:S02]  /*1180*/  ISETP.GE.AND P2, PT, R24, RZ, PT ;  /* 0x000000ff1800720c */ /* 0x000fc40003f46270 */
[----:B------:R-:W-:Y:S01]  /*1190*/  ISETP.GE.AND P0, PT, R26, RZ, PT ;  /* 0x000000ff1a00720c */ /* 0x000fe20003f06270 */
[----:B------:R-:W-:Y:S01]  /*11a0*/  IMAD.MOV R14, RZ, RZ, -R14 ;  /* 0x000000ffff0e7224 */ /* 0x000fe200078e0a0e */
[----:B------:R-:W-:Y:S01]  /*11b0*/  LOP3.LUT R60, R8, 0xd4, RZ, 0xfc, !PT ;  /* 0x000000d4083c7812 */ /* 0x000fe200078efcff */
[--C-:B------:R-:W-:Y:S01]  /*11c0*/  @!P6 IMAD.IADD R20, R20, 0x1, -R2.reuse ;  /* 0x000000011414e824 */ /* 0x100fe200078e0a02 */
[----:B------:R-:W-:Y:S01]  /*11d0*/  IABS R77, R72 ;  /* 0x00000048004d7213 */ /* 0x000fe20000000000 */
[----:B------:R-:W-:Y:S01]  /*11e0*/  @!P5 IMAD.MOV R17, RZ, RZ, -R17 ;  /* 0x000000ffff11d224 */ /* 0x000fe200078e0a11 */
[----:B------:R-:W-:Y:S01]  /*11f0*/  ISETP.GE.AND P5, PT, R22, RZ, PT ;  /* 0x000000ff1600720c */ /* 0x000fe20003fa6270 */
[----:B------:R-:W-:Y:S01]  /*1200*/  @!P4 IMAD.IADD R19, R19, 0x1, -R2 ;  /* 0x000000011313c824 */ /* 0x000fe200078e0a02 */
[C---:B------:R-:W-:Y:S01]  /*1210*/  ISETP.GT.U32.AND P6, PT, R2.reuse, R20, PT ;  /* 0x000000140200720c */ /* 0x040fe20003fc4070 */
[----:B------:R-:W-:Y:S01]  /*1220*/  IMAD R22, R2, R14, R23 ;  /* 0x0000000e02167224 */ /* 0x000fe200078e0217 */
[----:B------:R-:W-:Y:S01]  /*1230*/  IABS R75, R60 ;  /* 0x0000003c004b7213 */ /* 0x000fe20000000000 */
[----:B------:R-:W-:Y:S01]  /*1240*/  IMAD.HI.U32 R14, R4, R25, RZ ;  /* 0x00000019040e7227 */ /* 0x000fe200078e00ff */
[----:B------:R-:W-:-:S02]  /*1250*/  ISETP.GT.U32.AND P4, PT, R2, R19, PT ;  /* 0x000000130200720c */ /* 0x000fc40003f84070 */
[----:B------:R-:W-:Y:S01]  /*1260*/  LOP3.LUT R64, R8, 0xd8, RZ, 0xfc, !PT ;  /* 0x000000d808407812 */ /* 0x000fe200078efcff */
        /* <DEDUP_REMOVED lines=8> */
[----:B------:R-:W-:Y:S01]  /*12f0*/  LOP3.LUT R82, R8, 0xe8, RZ, 0xfc, !PT ;  /* 0x000000e808527812 */ /* 0x000fe200078efcff */
[----:B------:R-:W-:Y:S01]  /*1300*/  IMAD.HI.U32 R14, R4, R29, RZ ;  /* 0x0000001d040e7227 */ /* 0x000fe200078e00ff */
[----:B------:R-:W-:-:S02]  /*1310*/  LOP3.LUT R86, R8, 0xf0, RZ, 0xfc, !PT ;  /* 0x000000f008567812 */ /* 0x000fc400078efcff */
[----:B------:R-:W-:Y:S01]  /*1320*/  LOP3.LUT R87, R8, 0xf4, RZ, 0xfc, !PT ;  /* 0x000000f408577812 */ /* 0x000fe200078efcff */
[----:B------:R-:W-:Y:S01]  /*1330*/  @!P6 IMAD.IADD R20, R20, 0x1, -R2 ;  /* 0x000000011414e824 */ /* 0x000fe200078e0a02 */
[----:B------:R-:W-:Y:S01]  /*1340*/  ISETP.GT.U32.AND P6, PT, R2, R23, PT ;  /* 0x000000170200720c */ /* 0x000fe20003fc4070 */
[----:B------:R-:W-:Y:S01]  /*1350*/  IMAD.MOV R25, RZ, RZ, -R14 ;  /* 0x000000ffff197224 */ /* 0x000fe200078e0a0e */
[----:B------:R-:W-:Y:S01]  /*1360*/  LOP3.LUT R62, R8, 0xf8, RZ, 0xfc, !PT ;  /* 0x000000f8083e7812 */ /* 0x000fe200078efcff */
[----:B------:R-:W-:Y:S01]  /*1370*/  IMAD.HI.U32 R14, R4, R31, RZ ;  /* 0x0000001f040e7227 */ /* 0x000fe200078e00ff */
[----:B------:R-:W-:Y:S02]  /*1380*/  IABS R83, R86 ;  /* 0x0000005600537213 */ /* 0x000fe40000000000 */
[----:B------:R-:W-:Y:S01]  /*1390*/  IABS R81, R82 ;  /* 0x0000005200517213 */ /* 0x000fe20000000000 */
[----:B------:R-:W-:Y:S01]  /*13a0*/  @!P4 IMAD.IADD R19, R19, 0x1, -R2 ;  /* 0x000000011313c824 */ /* 0x000fe200078e0a02 */
[C---:B------:R-:W-:Y:S01]  /*13b0*/  ISETP.GT.U32.AND P4, PT, R2.reuse, R22, PT ;  /* 0x000000160200720c */ /* 0x040fe20003f84070 */
[C---:B------:R-:W-:Y:S01]  /*13c0*/  IMAD R25, R2.reuse, R25, R29 ;  /* 0x0000001902197224 */ /* 0x040fe200078e021d */
[----:B------:R-:W-:Y:S01]  /*13d0*/  IABS R29, R34 ;  /* 0x00000022001d7213 */ /* 0x000fe20000000000 */
[----:B------:R-:W-:Y:S01]  /*13e0*/  IMAD.MOV R14, RZ, RZ, -R14 ;  /* 0x000000ffff0e7224 */ /* 0x000fe200078e0a0e */
[----:B------:R-:W-:Y:S01]  /*13f0*/  IABS R85, R87 ;  /* 0x0000005700557213 */ /* 0x000fe20000000000 */
[C---:B------:R-:W-:Y:S01]  /*1400*/  IMAD R24, R2.reuse, R26, R27 ;  /* 0x0000001a02187224 */ /* 0x040fe200078e021b */
[----:B------:R-:W-:Y:S01]  /*1410*/  IABS R27, R32 ;  /* 0x00000020001b7213 */ /* 0x000fe20000000000 */
[C---:B------:R-:W-:Y:S01]  /*1420*/  IMAD R26, R2.reuse, R14, R31 ;  /* 0x0000000e021a7224 */ /* 0x040fe200078e021f */
[----:B------:R-:W-:Y:S01]  /*1430*/  IABS R31, R36 ;  /* 0x00000024001f7213 */ /* 0x000fe20000000000 */
[----:B------:R-:W-:Y:S01]  /*1440*/  @!P0 IMAD.MOV R20, RZ, RZ, -R20 ;  /* 0x000000ffff148224 */ /* 0x000fe200078e0a14 */
[C---:B------:R-:W-:Y:S01]  /*1450*/  ISETP.GT.U32.AND P0, PT, R2.reuse, R25, PT ;  /* 0x000000190200720c */ /* 0x040fe20003f04070 */
[--C-:B------:R-:W-:Y:S01]  /*1460*/  @!P6 IMAD.IADD R23, R23, 0x1, -R2.reuse ;  /* 0x000000011717e824 */ /* 0x100fe200078e0a02 */
[----:B------:R-:W-:Y:S01]  /*1470*/  ISETP.GT.U32.AND P6, PT, R2, R26, PT ;  /* 0x0000001a0200720c */ /* 0x000fe20003fc4070 */
[----:B------:R-:W-:-:S02]  /*1480*/  @!P4 IMAD.IADD R22, R22, 0x1, -R2 ;  /* 0x000000011616c824 */ /* 0x000fc400078e0a02 */
[----:B------:R-:W-:Y:S01]  /*1490*/  @!P3 IMAD.MOV R19, RZ, RZ, -R19 ;  /* 0x000000ffff13b224 */ /* 0x000fe200078e0a13 */
[----:B------:R-:W-:Y:S01]  /*14a0*/  ISETP.GT.U32.AND P3, PT, R2, R24, PT ;  /* 0x000000180200720c */ /* 0x000fe20003f64070 */
[----:B------:R-:W-:Y:S01]  /*14b0*/  IMAD.HI.U32 R14, R4, R27, RZ ;  /* 0x0000001b040e7227 */ /* 0x000fe200078e00ff */
[----:B------:R-:W-:-:S03]  /*14c0*/  ISETP.GT.U32.AND P4, PT, R2, R22, PT ;  /* 0x000000160200720c */ /* 0x000fc60003f84070 */
[----:B------:R-:W-:Y:S02]  /*14d0*/  IMAD.MOV R14, RZ, RZ, -R14 ;  /* 0x000000ffff0e7224 */ /* 0x000fe400078e0a0e */
[--C-:B------:R-:W-:Y:S02]  /*14e0*/  @!P0 IMAD.IADD R25, R25, 0x1, -R2.reuse ;  /* 0x0000000119198824 */ /* 0x100fe400078e0a02 */
[----:B------:R-:W-:Y:S02]  /*14f0*/  @!P6 IMAD.IADD R26, R26, 0x1, -R2 ;  /* 0x000000011a1ae824 */ /* 0x000fe400078e0a02 */
[C---:B------:R-:W-:Y:S01]  /*1500*/  IMAD R27, R2.reuse, R14, R27 ;  /* 0x0000000e021b7224 */ /* 0x040fe200078e021b */
[----:B------:R-:W-:Y:S01]  /*1510*/  ISETP.GT.U32.AND P6, PT, R2, R25, PT ;  /* 0x000000190200720c */ /* 0x000fe20003fc4070 */
[----:B------:R-:W-:-:S04]  /*1520*/  IMAD.HI.U32 R14, R4, R29, RZ ;  /* 0x0000001d040e7227 */ /* 0x000fc800078e00ff */
[----:B------:R-:W-:Y:S01]  /*1530*/  @!P3 IMAD.IADD R24, R24, 0x1, -R2 ;  /* 0x000000011818b824 */ /* 0x000fe200078e0a02 */
[----:B------:R-:W-:Y:S01]  /*1540*/  ISETP.GT.U32.AND P3, PT, R2, R23, PT ;  /* 0x000000170200720c */ /* 0x000fe20003f64070 */
[----:B------:R-:W-:Y:S02]  /*1550*/  IMAD.MOV R14, RZ, RZ, -R14 ;  /* 0x000000ffff0e7224 */ /* 0x000fe400078e0a0e */
[--C-:B------:R-:W-:Y:S01]  /*1560*/  @!P4 IMAD.IADD R22, R22, 0x1, -R2.reuse ;  /* 0x000000011616c824 */ /* 0x100fe200078e0a02 */
[----:B------:R-:W-:Y:S01]  /*1570*/  ISETP.GE.AND P4, PT, R28, RZ, PT ;  /* 0x000000ff1c00720c */ /* 0x000fe20003f86270 */
[C---:B------:R-:W-:Y:S01]  /*1580*/  IMAD R28, R2.reuse, R14, R29 ;  /* 0x0000000e021c7224 */ /* 0x040fe200078e021d */
[C---:B------:R-:W-:Y:S01]  /*1590*/  ISETP.GT.U32.AND P0, PT, R2.reuse, R24, PT ;  /* 0x000000180200720c */ /* 0x040fe20003f04070 */
[----:B------:R-:W-:Y:S02]  /*15a0*/  @!P6 IMAD.IADD R25, R25, 0x1, -R2 ;  /* 0x000000011919e824 */ /* 0x000fe400078e0a02 */
[----:B------:R-:W-:Y:S01]  /*15b0*/  @!P1 IMAD.MOV R22, RZ, RZ, -R22 ;  /* 0x000000ffff169224 */ /* 0x000fe200078e0a16 */
[----:B------:R-:W-:Y:S01]  /*15c0*/  ISETP.GT.U32.AND P6, PT, R2, R28, PT ;  /* 0x0000001c0200720c */ /* 0x000fe20003fc4070 */
[----:B------:R-:W-:Y:S01]  /*15d0*/  IMAD.HI.U32 R14, R4, R31, RZ ;  /* 0x0000001f040e7227 */ /* 0x000fe200078e00ff */
[----:B------:R-:W-:-:S03]  /*15e0*/  ISETP.GT.U32.AND P1, PT, R2, R26, PT ;  /* 0x0000001a0200720c */ /* 0x000fc60003f24070 */
[----:B------:R-:W-:Y:S01]  /*15f0*/  @!P3 IMAD.IADD R23, R23, 0x1, -R2 ;  /* 0x000000011717b824 */ /* 0x000fe200078e0a02 */
[----:B------:R-:W-:Y:S01]  /*1600*/  ISETP.GT.U32.AND P3, PT, R2, R27, PT ;  /* 0x0000001b0200720c */ /* 0x000fe20003f64070 */
[----:B------:R-:W-:-:S04]  /*1610*/  IMAD.HI.U32 R29, R4, R33, RZ ;  /* 0x00000021041d7227 */ /* 0x000fc800078e00ff */
[--C-:B------:R-:W-:Y:S01]  /*1620*/  @!P0 IMAD.IADD R24, R24, 0x1, -R2.reuse ;  /* 0x0000000118188824 */ /* 0x100fe200078e0a02 */
[----:B------:R-:W-:Y:S01]  /*1630*/  ISETP.GE.AND P0, PT, R30, RZ, PT ;  /* 0x000000ff1e00720c */ /* 0x000fe20003f06270 */
[----:B------:R-:W-:Y:S02]  /*1640*/  @!P6 IMAD.IADD R28, R28, 0x1, -R2 ;  /* 0x000000011c1ce824 */ /* 0x000fe400078e0a02 */
[----:B------:R-:W-:Y:S02]  /*1650*/  @!P2 IMAD.MOV R24, RZ, RZ, -R24 ;  /* 0x000000ffff18a224 */ /* 0x000fe400078e0a18 */
[----:B------:R-:W-:Y:S01]  /*1660*/  IMAD.MOV R14, RZ, RZ, -R14 ;  /* 0x000000ffff0e7224 */ /* 0x000fe200078e0a0e */
[----:B------:R-:W-:Y:S01]  /*1670*/  ISETP.GT.U32.AND P2, PT, R2, R28, PT ;  /* 0x0000001c0200720c */ /* 0x000fe20003f44070 */
[--C-:B------:R-:W-:Y:S01]  /*1680*/  @!P3 IMAD.IADD R27, R27, 0x1, -R2.reuse ;  /* 0x000000011b1bb824 */ /* 0x100fe200078e0a02 */
[----:B------:R-:W-:Y:S01]  /*1690*/  ISETP.GE.AND P3, PT, R34, RZ, PT ;  /* 0x000000ff2200720c */ /* 0x000fe20003f66270 */
[----:B------:R-:W-:Y:S01]  /*16a0*/  IMAD.MOV R30, RZ, RZ, -R29 ;  /* 0x000000ffff1e7224 */ /* 0x000fe200078e0a1d */
[----:B------:R-:W-:Y:S01]  /*16b0*/  LOP3.LUT R34, R8, 0x58, RZ, 0xfc, !PT ;  /* 0x0000005808227812 */ /* 0x000fe200078efcff */
[C---:B------:R-:W-:Y:S01]  /*16c0*/  IMAD R29, R2.reuse, R14, R31 ;  /* 0x0000000e021d7224 */ /* 0x040fe200078e021f */
[----:B------:R-:W-:Y:S01]  /*16d0*/  ISETP.GT.U32.AND P6, PT, R2, R27, PT ;  /* 0x0000001b0200720c */ /* 0x000fe20003fc4070 */
[----:B------:R-:W-:Y:S01]  /*16e0*/  @!P1 IMAD.IADD R26, R26, 0x1, -R2 ;  /* 0x000000011a1a9824 */ /* 0x000fe200078e0a02 */
[----:B------:R-:W-:Y:S01]  /*16f0*/  IABS R35, R34 ;  /* 0x0000002200237213 */ /* 0x000fe20000000000 */
[----:B------:R-:W-:Y:S01]  /*1700*/  @!P5 IMAD.MOV R23, RZ, RZ, -R23 ;  /* 0x000000ffff17d224 */ /* 0x000fe200078e0a17 */
[----:B------:R-:W-:Y:S01]  /*1710*/  ISETP.GE.AND P1, PT, R32, RZ, PT ;  /* 0x000000ff2000720c */ /* 0x000fe20003f26270 */
[----:B------:R-:W-:Y:S01]  /*1720*/  IMAD R30, R2, R30, R33 ;  /* 0x0000001e021e7224 */ /* 0x000fe200078e0221 */
[----:B------:R-:W-:Y:S01]  /*1730*/  LOP3.LUT R32, R8, 0x54, RZ, 0xfc, !PT ;  /* 0x0000005408207812 */ /* 0x000fe200078efcff */
[----:B------:R-:W-:Y:S01]  /*1740*/  IMAD.HI.U32 R31, R4, R35, RZ ;  /* 0x00000023041f7227 */ /* 0x000fe200078e00ff */
[----:B------:R-:W-:-:S02]  /*1750*/  ISETP.GT.U32.AND P5, PT, R2, R29, PT ;  /* 0x0000001d0200720c */ /* 0x000fc40003fa4070 */
[----:B------:R-:W-:Y:S01]  /*1760*/  IABS R33, R32 ;  /* 0x0000002000217213 */ /* 0x000fe20000000000 */
[----:B------:R-:W-:Y:S01]  /*1770*/  @!P2 IMAD.IADD R28, R28, 0x1, -R2 ;  /* 0x000000011c1ca824 */ /* 0x000fe200078e0a02 */
[----:B------:R-:W-:Y:S01]  /*1780*/  ISETP.GE.AND P2, PT, R32, RZ, PT ;  /* 0x000000ff2000720c */ /* 0x000fe20003f46270 */
[----:B------:R-:W-:Y:S02]  /*1790*/  IMAD.MOV R32, RZ, RZ, -R31 ;  /* 0x000000ffff207224 */ /* 0x000fe400078e0a1f */
[----:B------:R-:W-:Y:S01]  /*17a0*/  @!P0 IMAD.MOV R26, RZ, RZ, -R26 ;  /* 0x000000ffff1a8224 */ /* 0x000fe200078e0a1a */
[C---:B------:R-:W-:Y:S01]  /*17b0*/  ISETP.GT.U32.AND P0, PT, R2.reuse, R30, PT ;  /* 0x0000001e0200720c */ /* 0x040fe20003f04070 */
[----:B------:R-:W-:Y:S01]  /*17c0*/  IMAD R32, R2, R32, R35 ;  /* 0x0000002002207224 */ /* 0x000fe200078e0223 */
[----:B------:R-:W-:Y:S01]  /*17d0*/  IABS R35, R38 ;  /* 0x0000002600237213 */ /* 0x000fe20000000000 */
[----:B------:R-:W-:-:S04]  /*17e0*/  IMAD.HI.U32 R14, R4, R33, RZ ;  /* 0x00000021040e7227 */ /* 0x000fc800078e00ff */
[----:B------:R-:W-:Y:S01]  /*17f0*/  @!P4 IMAD.MOV R25, RZ, RZ, -R25 ;  /* 0x000000ffff19c224 */ /* 0x000fe200078e0a19 */
[----:B------:R-:W-:Y:S01]  /*1800*/  ISETP.GE.AND P4, PT, R36, RZ, PT ;  /* 0x000000ff2400720c */ /* 0x000fe20003f86270 */
[----:B------:R-:W-:Y:S01]  /*1810*/  @!P3 IMAD.MOV R28, RZ, RZ, -R28 ;  /* 0x000000ffff1cb224 */ /* 0x000fe200078e0a1c */
[----:B------:R-:W-:Y:S01]  /*1820*/  ISETP.GT.U32.AND P3, PT, R2, R32, PT ;  /* 0x000000200200720c */ /* 0x000fe20003f64070 */
[----:B------:R-:W-:Y:S01]  /*1830*/  IMAD.MOV R14, RZ, RZ, -R14 ;  /* 0x000000ffff0e7224 */ /* 0x000fe200078e0a0e */
[----:B------:R-:W-:Y:S01]  /*1840*/  LOP3.LUT R36, R8, 0x5c, RZ, 0xfc, !PT ;  /* 0x0000005c08247812 */ /* 0x000fe200078efcff */
[--C-:B------:R-:W-:Y:S02]  /*1850*/  @!P5 IMAD.IADD R29, R29, 0x1, -R2.reuse ;  /* 0x000000011d1dd824 */ /* 0x100fe400078e0a02 */
[--C-:B------:R-:W-:Y:S01]  /*1860*/  @!P6 IMAD.IADD R27, R27, 0x1, -R2.reuse ;  /* 0x000000011b1be824 */ /* 0x100fe200078e0a02 */
[----:B------:R-:W-:Y:S01]  /*1870*/  ISETP.GE.AND P6, PT, R37, RZ, PT ;  /* 0x000000ff2500720c */ /* 0x000fe20003fc6270 */
[----:B------:R-:W-:Y:S01]  /*1880*/  IMAD R31, R2, R14, R33 ;  /* 0x0000000e021f7224 */ /* 0x000fe200078e0221 */
[----:B------:R-:W-:Y:S01]  /*1890*/  IABS R33, R36 ;  /* 0x0000002400217213 */ /* 0x000fe20000000000 */
[----:B------:R-:W-:Y:S01]  /*18a0*/  @!P0 IMAD.IADD R30, R30, 0x1, -R2 ;  /* 0x000000011e1e8824 */ /* 0x000fe200078e0a02 */
[C---:B------:R-:W-:Y:S01]  /*18b0*/  ISETP.GT.U32.AND P5, PT, R2.reuse, R29, PT ;  /* 0x0000001d0200720c */ /* 0x040fe20003fa4070 */
[----:B------:R-:W-:Y:S01]  /*18c0*/  @!P1 IMAD.MOV R27, RZ, RZ, -R27 ;  /* 0x000000ffff1b9224 */ /* 0x000fe200078e0a1b */
[----:B------:R-:W-:Y:S01]  /*18d0*/  ISETP.GT.U32.AND P1, PT, R2, R31, PT ;  /* 0x0000001f0200720c */ /* 0x000fe20003f24070 */
[----:B------:R-:W-:Y:S01]  /*18e0*/  IMAD.HI.U32 R14, R4, R33, RZ ;  /* 0x00000021040e7227 */ /* 0x000fe200078e00ff */
[----:B------:R-:W-:-:S02]  /*18f0*/  ISETP.GT.U32.AND P0, PT, R2, R30, PT ;  /* 0x0000001e0200720c */ /* 0x000fc40003f04070 */
[----:B------:R-:W-:Y:S01]  /*1900*/  IABS R37, R39 ;  /* 0x0000002700257213 */ /* 0x000fe20000000000 */
[----:B------:R-:W-:Y:S02]  /*1910*/  @!P3 IMAD.IADD R32, R32, 0x1, -R2 ;  /* 0x000000012020b824 */ /* 0x000fe400078e0a02 */
[----:B------:R-:W-:-:S03]  /*1920*/  IMAD.MOV R14, RZ, RZ, -R14 ;  /* 0x000000ffff0e7224 */ /* 0x000fc600078e0a0e */
[----:B------:R-:W-:Y:S01]  /*1930*/  ISETP.GT.U32.AND P3, PT, R2, R32, PT ;  /* 0x000000200200720c */ /* 0x000fe20003f64070 */
[----:B------:R-:W-:Y:S01]  /*1940*/  @!P5 IMAD.IADD R29, R29, 0x1, -R2 ;  /* 0x000000011d1dd824 */ /* 0x000fe200078e0a02 */
[----:B------:R-:W-:Y:S01]  /*1950*/  ISETP.GE.AND P5, PT, R34, RZ, PT ;  /* 0x000000ff2200720c */ /* 0x000fe20003fa6270 */
[----:B------:R-:W-:Y:S02]  /*1960*/  IMAD R33, R2, R14, R33 ;  /* 0x0000000e02217224 */ /* 0x000fe400078e0221 */
[----:B------:R-:W-:-:S04]  /*1970*/  IMAD.HI.U32 R14, R4, R35, RZ ;  /* 0x00000023040e7227 */ /* 0x000fc800078e00ff */
[----:B------:R-:W-:Y:S02]  /*1980*/  @!P1 IMAD.IADD R31, R31, 0x1, -R2 ;  /* 0x000000011f1f9824 */ /* 0x000fe400078e0a02 */
[----:B------:R-:W-:-:S03]  /*1990*/  IMAD.HI.U32 R34, R4, R37, RZ ;  /* 0x0000002504227227 */ /* 0x000fc600078e00ff */
[C---:B------:R-:W-:Y:S01]  /*19a0*/  ISETP.GT.U32.AND P1, PT, R2.reuse, R31, PT ;  /* 0x0000001f0200720c */ /* 0x040fe20003f24070 */
[----:B------:R-:W-:Y:S01]  /*19b0*/  @!P4 IMAD.MOV R29, RZ, RZ, -R29 ;  /* 0x000000ffff1dc224 */ /* 0x000fe200078e0a1d */
[----:B------:R-:W-:Y:S01]  /*19c0*/  ISETP.GT.U32.AND P4, PT, R2, R33, PT ;  /* 0x000000210200720c */ /* 0x000fe20003f84070 */
[----:B------:R-:W-:Y:S02]  /*19d0*/  IMAD.MOV R14, RZ, RZ, -R14 ;  /* 0x000000ffff0e7224 */ /* 0x000fe400078e0a0e */
[----:B------:R-:W-:Y:S01]  /*19e0*/  @!P0 IMAD.IADD R30, R30, 0x1, -R2 ;  /* 0x000000011e1e8824 */ /* 0x000fe200078e0a02 */
[----:B------:R-:W-:Y:S01]  /*19f0*/  ISETP.GE.AND P0, PT, R36, RZ, PT ;  /* 0x000000ff2400720c */ /* 0x000fe20003f06270 */
[----:B------:R-:W-:Y:S02]  /*1a00*/  IMAD.MOV R36, RZ, RZ, -R34 ;  /* 0x000000ffff247224 */ /* 0x000fe400078e0a22 */
[----:B------:R-:W-:Y:S01]  /*1a10*/  IMAD R34, R2, R14, R35 ;  /* 0x0000000e02227224 */ /* 0x000fe200078e0223 */
[----:B------:R-:W-:Y:S01]  /*1a20*/  LOP3.LUT R14, R8, 0x68, RZ, 0xfc, !PT ;  /* 0x00000068080e7812 */ /* 0x000fe200078efcff */
[----:B------:R-:W-:-:S02]  /*1a30*/  @!P3 IMAD.IADD R32, R32, 0x1, -R2 ;  /* 0x000000012020b824 */ /* 0x000fc400078e0a02 */
[--C-:B------:R-:W-:Y:S01]  /*1a40*/  @!P1 IMAD.IADD R31, R31, 0x1, -R2.reuse ;  /* 0x000000011f1f9824 */ /* 0x100fe200078e0a02 */
[----:B------:R-:W-:Y:S01]  /*1a50*/  ISETP.GT.U32.AND P3, PT, R2, R34, PT ;  /* 0x000000220200720c */ /* 0x000fe20003f64070 */
[----:B------:R-:W-:Y:S01]  /*1a60*/  @!P4 IMAD.IADD R33, R33, 0x1, -R2 ;  /* 0x000000012121c824 */ /* 0x000fe200078e0a02 */
[----:B------:R-:W-:Y:S01]  /*1a70*/  ISETP.GE.AND P1, PT, R39, RZ, PT ;  /* 0x000000ff2700720c */ /* 0x000fe20003f26270 */
[----:B------:R-:W-:Y:S01]  /*1a80*/  @!P2 IMAD.MOV R31, RZ, RZ, -R31 ;  /* 0x000000ffff1fa224 */ /* 0x000fe200078e0a1f */
[----:B------:R-:W-:Y:S01]  /*1a90*/  ISETP.GE.AND P2, PT, R14, RZ, PT ;  /* 0x000000ff0e00720c */ /* 0x000fe20003f46270 */
[----:B------:R-:W-:Y:S01]  /*1aa0*/  @!P5 IMAD.MOV R32, RZ, RZ, -R32 ;  /* 0x000000ffff20d224 */ /* 0x000fe200078e0a20 */
[C---:B------:R-:W-:Y:S01]  /*1ab0*/  ISETP.GT.U32.AND P4, PT, R2.reuse, R33, PT ;  /* 0x000000210200720c */ /* 0x040fe20003f84070 */
[----:B------:R-:W-:Y:S01]  /*1ac0*/  IMAD R35, R2, R36, R37 ;  /* 0x0000002402237224 */ /* 0x000fe200078e0225 */
[----:B------:R-:W-:Y:S01]  /*1ad0*/  IABS R39, R14 ;  /* 0x0000000e00277213 */ /* 0x000fe20000000000 */
[----:B------:R-:W-:Y:S01]  /*1ae0*/  @!P6 IMAD.MOV R30, RZ, RZ, -R30 ;  /* 0x000000ffff1ee224 */ /* 0x000fe200078e0a1e */
[----:B------:R-:W-:-:S02]  /*1af0*/  LOP3.LUT R14, R8, 0x6c, RZ, 0xfc, !PT ;  /* 0x0000006c080e7812 */ /* 0x000fc400078efcff */
[----:B------:R-:W-:Y:S01]  /*1b00*/  ISETP.GE.AND P6, PT, R38, RZ, PT ;  /* 0x000000ff2600720c */ /* 0x000fe20003fc6270 */
[--C-:B------:R-:W-:Y:S01]  /*1b10*/  @!P3 IMAD.IADD R34, R34, 0x1, -R2.reuse ;  /* 0x000000012222b824 */ /* 0x100fe200078e0a02 */
[----:B------:R-:W-:Y:S02]  /*1b20*/  ISETP.GE.AND P5, PT, R14, RZ, PT ;  /* 0x000000ff0e00720c */ /* 0x000fe40003fa6270 */
[----:B------:R-:W-:Y:S01]  /*1b30*/  IABS R41, R14 ;  /* 0x0000000e00297213 */ /* 0x000fe20000000000 */
[----:B------:R-:W-:Y:S01]  /*1b40*/  IMAD.HI.U32 R14, R4, R39, RZ ;  /* 0x00000027040e7227 */ /* 0x000fe200078e00ff */
[----:B------:R-:W-:Y:S02]  /*1b50*/  ISETP.GT.U32.AND P3, PT, R2, R34, PT ;  /* 0x000000220200720c */ /* 0x000fe40003f64070 */
[----:B------:R-:W-:Y:S01]  /*1b60*/  LOP3.LUT R38, R8, 0x70, RZ, 0xfc, !PT ;  /* 0x0000007008267812 */ /* 0x000fe200078efcff */
[----:B------:R-:W-:Y:S01]  /*1b70*/  @!P4 IMAD.IADD R33, R33, 0x1, -R2 ;  /* 0x000000012121c824 */ /* 0x000fe200078e0a02 */
[----:B------:R-:W-:Y:S01]  /*1b80*/  ISETP.GT.U32.AND P4, PT, R2, R35, PT ;  /* 0x000000230200720c */ /* 0x000fe20003f84070 */
[----:B------:R-:W-:Y:S01]  /*1b90*/  IMAD.MOV R36, RZ, RZ, -R14 ;  /* 0x000000ffff247224 */ /* 0x000fe200078e0a0e */
[----:B------:R-:W-:Y:S01]  /*1ba0*/  IABS R43, R38 ;  /* 0x00000026002b7213 */ /* 0x000fe20000000000 */
[----:B------:R-:W-:-:S04]  /*1bb0*/  IMAD.HI.U32 R14, R4, R41, RZ ;  /* 0x00000029040e7227 */ /* 0x000fc800078e00ff */
[----:B------:R-:W-:Y:S01]  /*1bc0*/  IMAD R36, R2, R36, R39 ;  /* 0x0000002402247224 */ /* 0x000fe200078e0227 */
[----:B------:R-:W-:Y:S01]  /*1bd0*/  IABS R39, R42 ;  /* 0x0000002a00277213 */ /* 0x000fe20000000000 */
[----:B------:R-:W-:Y:S02]  /*1be0*/  @!P3 IMAD.IADD R34, R34, 0x1, -R2 ;  /* 0x000000012222b824 */ /* 0x000fe400078e0a02 */
[----:B------:R-:W-:Y:S01]  /*1bf0*/  IMAD.HI.U32 R37, R4, R43, RZ ;  /* 0x0000002b04257227 */ /* 0x000fe200078e00ff */
[----:B------:R-:W-:-:S03]  /*1c00*/  ISETP.GT.U32.AND P3, PT, R2, R36, PT ;  /* 0x000000240200720c */ /* 0x000fc60003f64070 */
[----:B------:R-:W-:Y:S02]  /*1c10*/  @!P4 IMAD.IADD R35, R35, 0x1, -R2 ;  /* 0x000000012323c824 */ /* 0x000fe400078e0a02 */
[----:B------:R-:W-:Y:S01]  /*1c20*/  @!P0 IMAD.MOV R33, RZ, RZ, -R33 ;  /* 0x000000ffff218224 */ /* 0x000fe200078e0a21 */
[----:B------:R-:W-:Y:S01]  /*1c30*/  ISETP.GE.AND P0, PT, R38, RZ, PT ;  /* 0x000000ff2600720c */ /* 0x000fe20003f06270 */
[----:B------:R-:W-:Y:S01]  /*1c40*/  IMAD.MOV R14, RZ, RZ, -R14 ;  /* 0x000000ffff0e7224 */ /* 0x000fe200078e0a0e */
[C---:B------:R-:W-:Y:S01]  /*1c50*/  ISETP.GT.U32.AND P4, PT, R2.reuse, R35, PT ;  /* 0x000000230200720c */ /* 0x040fe20003f84070 */
[----:B------:R-:W-:Y:S02]  /*1c60*/  IMAD.MOV R38, RZ, RZ, -R37 ;  /* 0x000000ffff267224 */ /* 0x000fe400078e0a25 */
[----:B------:R-:W-:Y:S01]  /*1c70*/  IMAD R37, R2, R14, R41 ;  /* 0x0000000e02257224 */ /* 0x000fe200078e0229 */
[----:B------:R-:W-:Y:S01]  /*1c80*/  IABS R41, R44 ;  /* 0x0000002c00297213 */ /* 0x000fe20000000000 */
[----:B------:R-:W-:-:S02]  /*1c90*/  @!P3 IMAD.IADD R36, R36, 0x1, -R2 ;  /* 0x000000012424b824 */ /* 0x000fc400078e0a02 */
[----:B------:R-:W-:Y:S01]  /*1ca0*/  IMAD R38, R2, R38, R43 ;  /* 0x0000002602267224 */ /* 0x000fe200078e022b */
[----:B------:R-:W-:Y:S01]  /*1cb0*/  IABS R43, R46 ;  /* 0x0000002e002b7213 */ /* 0x000fe20000000000 */
[----:B------:R-:W-:Y:S01]  /*1cc0*/  IMAD.HI.U32 R14, R4, R39, RZ ;  /* 0x00000027040e7227 */ /* 0x000fe200078e00ff */
[----:B------:R-:W-:-:S03]  /*1cd0*/  ISETP.GT.U32.AND P3, PT, R2, R36, PT ;  /* 0x000000240200720c */ /* 0x000fc60003f64070 */
[----:B------:R-:W-:Y:S01]  /*1ce0*/  @!P4 IMAD.IADD R35, R35, 0x1, -R2 ;  /* 0x000000012323c824 */ /* 0x000fe200078e0a02 */
[C---:B------:R-:W-:Y:S01]  /*1cf0*/  ISETP.GT.U32.AND P4, PT, R2.reuse, R38, PT ;  /* 0x000000260200720c */ /* 0x040fe20003f84070 */
[----:B------:R-:W-:Y:S02]  /*1d00*/  IMAD.MOV R40, RZ, RZ, -R14 ;  /* 0x000000ffff287224 */ /* 0x000fe400078e0a0e */
[----:B------:R-:W-:Y:S01]  /*1d10*/  @!P6 IMAD.MOV R34, RZ, RZ, -R34 ;  /* 0x000000ffff22e224 */ /* 0x000fe200078e0a22 */
[C---:B------:R-:W-:Y:S01]  /*1d20*/  ISETP.GT.U32.AND P6, PT, R2.reuse, R37, PT ;  /* 0x000000250200720c */ /* 0x040fe20003fc4070 */
[----:B------:R-:W-:Y:S02]  /*1d30*/  IMAD R39, R2, R40, R39 ;  /* 0x0000002802277224 */ /* 0x000fe400078e0227 */
[----:B------:R-:W-:-:S04]  /*1d40*/  IMAD.HI.U32 R14, R4, R41, RZ ;  /* 0x00000029040e7227 */ /* 0x000fc800078e00ff */
[--C-:B------:R-:W-:Y:S01]  /*1d50*/  @!P3 IMAD.IADD R36, R36, 0x1, -R2.reuse ;  /* 0x000000012424b824 */ /* 0x100fe200078e0a02 */
[----:B------:R-:W-:Y:S01]  /*1d60*/  ISETP.GT.U32.AND P3, PT, R2, R39, PT ;  /* 0x000000270200720c */ /* 0x000fe20003f64070 */
[----:B------:R-:W-:Y:S02]  /*1d70*/  @!P4 IMAD.IADD R38, R38, 0x1, -R2 ;  /* 0x000000012626c824 */ /* 0x000fe400078e0a02 */
[----:B------:R-:W-:Y:S02]  /*1d80*/  IMAD.MOV R40, RZ, RZ, -R14 ;  /* 0x000000ffff287224 */ /* 0x000fe400078e0a0e */
[----:B------:R-:W-:Y:S01]  /*1d90*/  @!P6 IMAD.IADD R37, R37, 0x1, -R2 ;  /* 0x000000012525e824 */ /* 0x000fe200078e0a02 */
[----:B------:R-:W-:Y:S01]  /*1da0*/  ISETP.GT.U32.AND P4, PT, R2, R38, PT ;  /* 0x000000260200720c */ /* 0x000fe20003f84070 */
[----:B------:R-:W-:-:S03]  /*1db0*/  IMAD.HI.U32 R14, R4, R43, RZ ;  /* 0x0000002b040e7227 */ /* 0x000fc600078e00ff */
[C---:B------:R-:W-:Y:S01]  /*1dc0*/  ISETP.GT.U32.AND P6, PT, R2.reuse, R37, PT ;  /* 0x000000250200720c */ /* 0x040fe20003fc4070 */
[----:B------:R-:W-:Y:S02]  /*1dd0*/  IMAD R40, R2, R40, R41 ;  /* 0x0000002802287224 */ /* 0x000fe400078e0229 */
[----:B------:R-:W-:Y:S02]  /*1de0*/  @!P3 IMAD.IADD R39, R39, 0x1, -R2 ;  /* 0x000000012727b824 */ /* 0x000fe400078e0a02 */
[----:B------:R-:W-:Y:S02]  /*1df0*/  IMAD.MOV R41, RZ, RZ, -R14 ;  /* 0x000000ffff297224 */ /* 0x000fe400078e0a0e */
[----:B------:R-:W-:Y:S01]  /*1e00*/  IMAD.HI.U32 R14, R4, R45, RZ ;  /* 0x0000002d040e7227 */ /* 0x000fe200078e00ff */
[----:B------:R-:W-:-:S03]  /*1e10*/  ISETP.GT.U32.AND P3, PT, R2, R39, PT ;  /* 0x000000270200720c */ /* 0x000fc60003f64070 */
[----:B------:R-:W-:Y:S02]  /*1e20*/  IMAD R41, R2, R41, R43 ;  /* 0x0000002902297224 */ /* 0x000fe400078e022b */
[----:B------:R-:W-:Y:S02]  /*1e30*/  @!P4 IMAD.IADD R38, R38, 0x1, -R2 ;  /* 0x000000012626c824 */ /* 0x000fe400078e0a02 */
[----:B------:R-:W-:Y:S01]  /*1e40*/  IMAD.MOV R14, RZ, RZ, -R14 ;  /* 0x000000ffff0e7224 */ /* 0x000fe200078e0a0e */
[----:B------:R-:W-:Y:S01]  /*1e50*/  ISETP.GT.U32.AND P4, PT, R2, R41, PT ;  /* 0x000000290200720c */ /* 0x000fe20003f84070 */
[----:B------:R-:W-:Y:S01]  /*1e60*/  @!P1 IMAD.MOV R35, RZ, RZ, -R35 ;  /* 0x000000ffff239224 */ /* 0x000fe200078e0a23 */
[----:B------:R-:W-:Y:S01]  /*1e70*/  ISETP.GE.AND P1, PT, R42, RZ, PT ;  /* 0x000000ff2a00720c */ /* 0x000fe20003f26270 */
[----:B------:R-:W-:Y:S01]  /*1e80*/  @!P6 IMAD.IADD R37, R37, 0x1, -R2 ;  /* 0x000000012525e824 */ /* 0x000fe200078e0a02 */
[C---:B------:R-:W-:Y:S01]  /*1e90*/  ISETP.GT.U32.AND P6, PT, R2.reuse, R40, PT ;  /* 0x000000280200720c */ /* 0x040fe20003fc4070 */
[----:B------:R-:W-:-:S02]  /*1ea0*/  IMAD R42, R2, R14, R45 ;  /* 0x0000000e022a7224 */ /* 0x000fc400078e022d */
[----:B------:R-:W-:Y:S01]  /*1eb0*/  @!P2 IMAD.MOV R36, RZ, RZ, -R36 ;  /* 0x000000ffff24a224 */ /* 0x000fe200078e0a24 */
[----:B------:R-:W-:Y:S01]  /*1ec0*/  ISETP.GE.AND P2, PT, R44, RZ, PT ;  /* 0x000000ff2c00720c */ /* 0x000fe20003f46270 */
[----:B------:R-:W-:Y:S01]  /*1ed0*/  @!P3 IMAD.IADD R39, R39, 0x1, -R2 ;  /* 0x000000012727b824 */ /* 0x000fe200078e0a02 */
[----:B------:R-:W-:Y:S01]  /*1ee0*/  ISETP.GT.U32.AND P3, PT, R2, R42, PT ;  /* 0x0000002a0200720c */ /* 0x000fe20003f64070 */
[----:B------:R-:W-:Y:S01]  /*1ef0*/  @!P0 IMAD.MOV R38, RZ, RZ, -R38 ;  /* 0x000000ffff268224 */ /* 0x000fe200078e0a26 */
[----:B------:R-:W-:Y:S01]  /*1f00*/  LOP3.LUT R44, R8, 0x84, RZ, 0xfc, !PT ;  /* 0x00000084082c7812 */ /* 0x000fe200078efcff */
[--C-:B------:R-:W-:Y:S01]  /*1f10*/  @!P4 IMAD.IADD R41, R41, 0x1, -R2.reuse ;  /* 0x000000012929c824 */ /* 0x100fe200078e0a02 */
[----:B------:R-:W-:Y:S01]  /*1f20*/  ISETP.GE.AND P4, PT, R47, RZ, PT ;  /* 0x000000ff2f00720c */ /* 0x000fe20003f86270 */
[----:B------:R-:W-:Y:S01]  /*1f30*/  @!P5 IMAD.MOV R37, RZ, RZ, -R37 ;  /* 0x000000ffff25d224 */ /* 0x000fe200078e0a25 */
[----:B------:R-:W-:Y:S01]  /*1f40*/  IABS R43, R44 ;  /* 0x0000002c002b7213 */ /* 0x000fe20000000000 */
[----:B------:R-:W-:Y:S01]  /*1f50*/  @!P6 IMAD.IADD R40, R40, 0x1, -R2 ;  /* 0x000000012828e824 */ /* 0x000fe200078e0a02 */
[----:B------:R-:W-:Y:S01]  /*1f60*/  ISETP.GE.AND P6, PT, R46, RZ, PT ;  /* 0x000000ff2e00720c */ /* 0x000fe20003fc6270 */
[----:B------:R-:W-:Y:S01]  /*1f70*/  @!P1 IMAD.MOV R39, RZ, RZ, -R39 ;  /* 0x000000ffff279224 */ /* 0x000fe200078e0a27 */
[----:B------:R-:W-:Y:S01]  /*1f80*/  ISETP.GT.U32.AND P0, PT, R2, R41, PT ;  /* 0x000000290200720c */ /* 0x000fe20003f04070 */
[----:B------:R-:W-:Y:S01]  /*1f90*/  IMAD.HI.U32 R14, R4, R43, RZ ;  /* 0x0000002b040e7227 */ /* 0x000fe200078e00ff */
[----:B------:R-:W-:-:S02]  /*1fa0*/  LOP3.LUT R46, R8, 0x88, RZ, 0xfc, !PT ;  /* 0x00000088082e7812 */ /* 0x000fc400078efcff */
[----:B------:R-:W-:Y:S01]  /*1fb0*/  ISETP.GT.U32.AND P5, PT, R2, R40, PT ;  /* 0x000000280200720c */ /* 0x000fe20003fa4070 */
[----:B------:R-:W-:Y:S01]  /*1fc0*/  @!P3 IMAD.IADD R42, R42, 0x1, -R2 ;  /* 0x000000012a2ab824 */ /* 0x000fe200078e0a02 */
[----:B------:R-:W-:Y:S01]  /*1fd0*/  IABS R45, R46 ;  /* 0x0000002e002d7213 */ /* 0x000fe20000000000 */
[----:B------:R-:W-:Y:S01]  /*1fe0*/  IMAD.MOV R14, RZ, RZ, -R14 ;  /* 0x000000ffff0e7224 */ /* 0x000fe200078e0a0e */
[----:B------:R-:W-:Y:S02]  /*1ff0*/  IABS R47, R48 ;  /* 0x00000030002f7213 */ /* 0x000fe40000000000 */
[C---:B------:R-:W-:Y:S01]  /*2000*/  ISETP.GT.U32.AND P3, PT, R2.reuse, R42, PT ;  /* 0x0000002a0200720c */ /* 0x040fe20003f64070 */
[----:B------:R-:W-:Y:S02]  /*2010*/  IMAD R43, R2, R14, R43 ;  /* 0x0000000e022b7224 */ /* 0x000fe400078e022b */
[----:B------:R-:W-:-:S04]  /*2020*/  IMAD.HI.U32 R14, R4, R45, RZ ;  /* 0x0000002d040e7227 */ /* 0x000fc800078e00ff */
[----:B------:R-:W-:Y:S01]  /*2030*/  @!P0 IMAD.IADD R41, R41, 0x1, -R2 ;  /* 0x0000000129298824 */ /* 0x000fe200078e0a02 */
[----:B------:R-:W-:Y:S01]  /*2040*/  ISETP.GT.U32.AND P0, PT, R2, R43, PT ;  /* 0x0000002b0200720c */ /* 0x000fe20003f04070 */
[----:B------:R-:W-:Y:S02]  /*2050*/  IMAD.MOV R14, RZ, RZ, -R14 ;  /* 0x000000ffff0e7224 */ /* 0x000fe400078e0a0e */
[--C-:B------:R-:W-:Y:S01]  /*2060*/  @!P5 IMAD.IADD R40, R40, 0x1, -R2.reuse ;  /* 0x000000012828d824 */ /* 0x100fe200078e0a02 */
[----:B------:R-:W-:Y:S01]  /*2070*/  ISETP.GE.AND P5, PT, R44, RZ, PT ;  /* 0x000000ff2c00720c */ /* 0x000fe20003fa6270 */
[----:B------:R-:W-:Y:S02]  /*2080*/  IMAD R44, R2, R14, R45 ;  /* 0x0000000e022c7224 */ /* 0x000fe400078e022d */
[----:B------:R-:W-:Y:S02]  /*2090*/  @!P3 IMAD.IADD R42, R42, 0x1, -R2 ;  /* 0x000000012a2ab824 */ /* 0x000fe400078e0a02 */
[----:B------:R-:W-:Y:S01]  /*20a0*/  IMAD.HI.U32 R14, R4, R47, RZ ;  /* 0x0000002f040e7227 */ /* 0x000fe200078e00ff */
[----:B------:R-:W-:-:S03]  /*20b0*/  ISETP.GT.U32.AND P3, PT, R2, R44, PT ;  /* 0x0000002c0200720c */ /* 0x000fc60003f64070 */
[----:B------:R-:W-:-:S04]  /*20c0*/  IMAD.HI.U32 R45, R4, R49, RZ ;  /* 0x00000031042d7227 */ /* 0x000fc800078e00ff */
[----:B------:R-:W-:Y:S01]  /*20d0*/  @!P0 IMAD.IADD R43, R43, 0x1, -R2 ;  /* 0x000000012b2b8824 */ /* 0x000fe200078e0a02 */
[----:B------:R-:W-:Y:S01]  /*20e0*/  ISETP.GE.AND P0, PT, R46, RZ, PT ;  /* 0x000000ff2e00720c */ /* 0x000fe20003f06270 */
[----:B------:R-:W-:Y:S01]  /*20f0*/  IMAD.MOV R56, RZ, RZ, -R14 ;  /* 0x000000ffff387224 */ /* 0x000fe200078e0a0e */
[----:B------:R-:W-:Y:S01]  /*2100*/  IABS R46, R52 ;  /* 0x00000034002e7213 */ /* 0x000fe20000000000 */
[----:B------:R-:W-:Y:S01]  /*2110*/  IMAD.MOV R45, RZ, RZ, -R45 ;  /* 0x000000ffff2d7224 */ /* 0x000fe200078e0a2d */
[----:B------:R-:W-:Y:S01]  /*2120*/  ISETP.GT.U32.AND P1, PT, R2, R43, PT ;  /* 0x0000002b0200720c */ /* 0x000fe20003f24070 */
[----:B------:R-:W-:-:S04]  /*2130*/  IMAD.HI.U32 R14, R4, R57, RZ ;  /* 0x00000039040e7227 */ /* 0x000fc800078e00ff */
[C---:B------:R-:W-:Y:S02]  /*2140*/  IMAD R56, R2.reuse, R56, R47 ;  /* 0x0000003802387224 */ /* 0x040fe400078e022f */
[----:B------:R-:W-:Y:S02]  /*2150*/  IMAD R45, R2, R45, R49 ;  /* 0x0000002d022d7224 */ /* 0x000fe400078e0231 */
[----:B------:R-:W-:Y:S02]  /*2160*/  IMAD.MOV.U32 R47, RZ, RZ, R46 ;  /* 0x000000ffff2f7224 */ /* 0x000fe400078e002e */
[----:B------:R-:W-:Y:S02]  /*2170*/  @!P3 IMAD.IADD R44, R44, 0x1, -R2 ;  /* 0x000000012c2cb824 */ /* 0x000fe400078e0a02 */
[----:B------:R-:W-:Y:S02]  /*2180*/  IMAD.MOV R46, RZ, RZ, -R14 ;  /* 0x000000ffff2e7224 */ /* 0x000fe400078e0a0e */
[----:B------:R-:W-:Y:S01]  /*2190*/  @!P4 IMAD.MOV R42, RZ, RZ, -R42 ;  /* 0x000000ffff2ac224 */ /* 0x000fe200078e0a2a */
[C---:B------:R-:W-:Y:S01]  /*21a0*/  ISETP.GT.U32.AND P4, PT, R2.reuse, R45, PT ;  /* 0x0000002d0200720c */ /* 0x040fe20003f84070 */
[----:B------:R-:W-:Y:S01]  /*21b0*/  @!P2 IMAD.MOV R40, RZ, RZ, -R40 ;  /* 0x000000ffff28a224 */ /* 0x000fe200078e0a28 */
[C---:B------:R-:W-:Y:S01]  /*21c0*/  ISETP.GT.U32.AND P3, PT, R2.reuse, R44, PT ;  /* 0x0000002c0200720c */ /* 0x040fe20003f64070 */
[C---:B------:R-:W-:Y:S01]  /*21d0*/  IMAD R57, R2.reuse, R46, R57 ;  /* 0x0000002e02397224 */ /* 0x040fe200078e0239 */
[----:B------:R-:W-:Y:S01]  /*21e0*/  ISETP.GT.U32.AND P2, PT, R2, R56, PT ;  /* 0x000000380200720c */ /* 0x000fe20003f44070 */
[----:B------:R-:W-:Y:S01]  /*21f0*/  @!P1 IMAD.IADD R43, R43, 0x1, -R2 ;  /* 0x000000012b2b9824 */ /* 0x000fe200078e0a02 */
[----:B------:R-:W-:Y:S01]  /*2200*/  LOP3.LUT R46, R8, 0x9c, RZ, 0xfc, !PT ;  /* 0x0000009c082e7812 */ /* 0x000fe200078efcff */
[----:B------:R-:W-:Y:S01]  /*2210*/  IMAD.HI.U32 R14, R4, R47, RZ ;  /* 0x0000002f040e7227 */ /* 0x000fe200078e00ff */
[----:B------:R-:W-:-:S02]  /*2220*/  ISETP.GT.U32.AND P1, PT, R2, R57, PT ;  /* 0x000000390200720c */ /* 0x000fc40003f24070 */
[----:B------:R-:W-:Y:S01]  /*2230*/  IABS R49, R46 ;  /* 0x0000002e00317213 */ /* 0x000fe20000000000 */
[----:B------:R-:W-:Y:S02]  /*2240*/  IMAD.MOV R14, RZ, RZ, -R14 ;  /* 0x000000ffff0e7224 */ /* 0x000fe400078e0a0e */
[--C-:B------:R-:W-:Y:S02]  /*2250*/  @!P4 IMAD.IADD R45, R45, 0x1, -R2.reuse ;  /* 0x000000012d2dc824 */ /* 0x100fe400078e0a02 */
[--C-:B------:R-:W-:Y:S01]  /*2260*/  @!P3 IMAD.IADD R44, R44, 0x1, -R2.reuse ;  /* 0x000000012c2cb824 */ /* 0x100fe200078e0a02 */
[----:B------:R-:W-:Y:S01]  /*2270*/  ISETP.GE.AND P3, PT, R50, RZ, PT ;  /* 0x000000ff3200720c */ /* 0x000fe20003f66270 */
[----:B------:R-:W-:Y:S01]  /*2280*/  IMAD R47, R2, R14, R47 ;  /* 0x0000000e022f7224 */ /* 0x000fe200078e022f */
[----:B------:R-:W-:Y:S01]  /*2290*/  LOP3.LUT R50, R8, 0xa4, RZ, 0xfc, !PT ;  /* 0x000000a408327812 */ /* 0x000fe200078efcff */
[----:B------:R-:W-:Y:S01]  /*22a0*/  @!P2 IMAD.IADD R56, R56, 0x1, -R2 ;  /* 0x000000013838a824 */ /* 0x000fe200078e0a02 */
[----:B------:R-:W-:Y:S01]  /*22b0*/  ISETP.GE.AND P2, PT, R51, RZ, PT ;  /* 0x000000ff3300720c */ /* 0x000fe20003f46270 */
[----:B------:R-:W-:Y:S01]  /*22c0*/  @!P5 IMAD.MOV R43, RZ, RZ, -R43 ;  /* 0x000000ffff2bd224 */ /* 0x000fe200078e0a2b */
[----:B------:R-:W-:Y:S01]  /*22d0*/  ISETP.GT.U32.AND P5, PT, R2, R45, PT ;  /* 0x0000002d0200720c */ /* 0x000fe20003fa4070 */
[----:B------:R-:W-:Y:S01]  /*22e0*/  @!P6 IMAD.MOV R41, RZ, RZ, -R41 ;  /* 0x000000ffff29e224 */ /* 0x000fe200078e0a29 */
[----:B------:R-:W-:Y:S01]  /*22f0*/  ISETP.GE.AND P6, PT, R48, RZ, PT ;  /* 0x000000ff3000720c */ /* 0x000fe20003fc6270 */
[----:B------:R-:W-:Y:S01]  /*2300*/  @!P0 IMAD.MOV R44, RZ, RZ, -R44 ;  /* 0x000000ffff2c8224 */ /* 0x000fe200078e0a2c */
[----:B------:R-:W-:Y:S01]  /*2310*/  ISETP.GT.U32.AND P0, PT, R2, R47, PT ;  /* 0x0000002f0200720c */ /* 0x000fe20003f04070 */
[----:B------:R-:W-:Y:S01]  /*2320*/  @!P1 IMAD.IADD R57, R57, 0x1, -R2 ;  /* 0x0000000139399824 */ /* 0x000fe200078e0a02 */
[----:B------:R-:W-:Y:S01]  /*2330*/  LOP3.LUT R48, R8, 0xa0, RZ, 0xfc, !PT ;  /* 0x000000a008307812 */ /* 0x000fe200078efcff */
[----:B------:R-:W-:Y:S01]  /*2340*/  IMAD.HI.U32 R14, R4, R49, RZ ;  /* 0x00000031040e7227 */ /* 0x000fe200078e00ff */
[----:B------:R-:W-:-:S02]  /*2350*/  ISETP.GT.U32.AND P4, PT, R2, R56, PT ;  /* 0x000000380200720c */ /* 0x000fc40003f84070 */
[----:B------:R-:W-:Y:S01]  /*2360*/  IABS R51, R48 ;  /* 0x0000003000337213 */ /* 0x000fe20000000000 */
[----:B------:R-:W-:Y:S01]  /*2370*/  IMAD.MOV R14, RZ, RZ, -R14 ;  /* 0x000000ffff0e7224 */ /* 0x000fe200078e0a0e */
[C---:B------:R-:W-:Y:S01]  /*2380*/  ISETP.GT.U32.AND P1, PT, R2.reuse, R57, PT ;  /* 0x000000390200720c */ /* 0x040fe20003f24070 */
[----:B------:R-:W-:Y:S01]  /*2390*/  @!P5 IMAD.IADD R45, R45, 0x1, -R2 ;  /* 0x000000012d2dd824 */ /* 0x000fe200078e0a02 */
[----:B------:R-:W-:Y:S01]  /*23a0*/  IABS R53, R50 ;  /* 0x0000003200357213 */ /* 0x000fe20000000000 */
[----:B------:R-:W-:Y:S01]  /*23b0*/  IMAD R49, R2, R14, R49 ;  /* 0x0000000e02317224 */ /* 0x000fe200078e0231 */
[----:B------:R-:W-:Y:S01]  /*23c0*/  ISETP.GE.AND P5, PT, R46, RZ, PT ;  /* 0x000000ff2e00720c */ /* 0x000fe20003fa6270 */
[----:B------:R-:W-:-:S04]  /*23d0*/  IMAD.HI.U32 R14, R4, R51, RZ ;  /* 0x00000033040e7227 */ /* 0x000fc800078e00ff */
[--C-:B------:R-:W-:Y:S01]  /*23e0*/  @!P0 IMAD.IADD R47, R47, 0x1, -R2.reuse ;  /* 0x000000012f2f8824 */ /* 0x100fe200078e0a02 */
[----:B------:R-:W-:Y:S01]  /*23f0*/  ISETP.GE.AND P0, PT, R48, RZ, PT ;  /* 0x000000ff3000720c */ /* 0x000fe20003f06270 */
[----:B------:R-:W-:Y:S01]  /*2400*/  @!P4 IMAD.IADD R56, R56, 0x1, -R2 ;  /* 0x000000013838c824 */ /* 0x000fe200078e0a02 */
[----:B------:R-:W-:Y:S01]  /*2410*/  LOP3.LUT R48, R8, 0xa8, RZ, 0xfc, !PT ;  /* 0x000000a808307812 */ /* 0x000fe200078efcff */
[----:B------:R-:W-:Y:S01]  /*2420*/  IMAD.MOV R46, RZ, RZ, -R14 ;  /* 0x000000ffff2e7224 */ /* 0x000fe200078e0a0e */
[----:B------:R-:W-:Y:S01]  /*2430*/  ISETP.GE.AND P4, PT, R52, RZ, PT ;  /* 0x000000ff3400720c */ /* 0x000fe20003f86270 */
[----:B------:R-:W-:Y:S01]  /*2440*/  IMAD.HI.U32 R14, R4, R53, RZ ;  /* 0x00000035040e7227 */ /* 0x000fe200078e00ff */
[----:B------:R-:W-:Y:S02]  /*2450*/  IABS R55, R48 ;  /* 0x0000003000377213 */ /* 0x000fe40000000000 */
[----:B------:R-:W-:Y:S01]  /*2460*/  LOP3.LUT R52, R8, 0xac, RZ, 0xfc, !PT ;  /* 0x000000ac08347812 */ /* 0x000fe200078efcff */
[----:B------:R-:W-:Y:S01]  /*2470*/  @!P1 IMAD.IADD R57, R57, 0x1, -R2 ;  /* 0x0000000139399824 */ /* 0x000fe200078e0a02 */
[C---:B------:R-:W-:Y:S01]  /*2480*/  ISETP.GT.U32.AND P1, PT, R2.reuse, R49, PT ;  /* 0x000000310200720c */ /* 0x040fe20003f24070 */
[----:B------:R-:W-:Y:S01]  /*2490*/  @!P6 IMAD.MOV R56, RZ, RZ, -R56 ;  /* 0x000000ffff38e224 */ /* 0x000fe200078e0a38 */
[----:B------:R-:W-:Y:S01]  /*24a0*/  ISETP.GT.U32.AND P6, PT, R2, R47, PT ;  /* 0x0000002f0200720c */ /* 0x000fe20003fc4070 */
[----:B------:R-:W-:Y:S01]  /*24b0*/  IMAD.MOV R14, RZ, RZ, -R14 ;  /* 0x000000ffff0e7224 */ /* 0x000fe200078e0a0e */
[----:B------:R-:W-:Y:S01]  /*24c0*/  IABS R59, R52 ;  /* 0x00000034003b7213 */ /* 0x000fe20000000000 */
[----:B------:R-:W-:-:S02]  /*24d0*/  @!P2 IMAD.MOV R57, RZ, RZ, -R57 ;  /* 0x000000ffff39a224 */ /* 0x000fc400078e0a39 */
[----:B------:R-:W-:Y:S02]  /*24e0*/  IMAD R53, R2, R14, R53 ;  /* 0x0000000e02357224 */ /* 0x000fe400078e0235 */
[----:B------:R-:W-:-:S03]  /*24f0*/  IMAD.HI.U32 R14, R4, R55, RZ ;  /* 0x00000037040e7227 */ /* 0x000fc600078e00ff */
[----:B------:R-:W-:Y:S01]  /*2500*/  ISETP.GT.U32.AND P2, PT, R2, R53, PT ;  /* 0x000000350200720c */ /* 0x000fe20003f44070 */
[----:B------:R-:W-:Y:S02]  /*2510*/  IMAD.MOV R14, RZ, RZ, -R14 ;  /* 0x000000ffff0e7224 */ /* 0x000fe400078e0a0e */
[--C-:B------:R-:W-:Y:S02]  /*2520*/  @!P1 IMAD.IADD R49, R49, 0x1, -R2.reuse ;  /* 0x0000000131319824 */ /* 0x100fe400078e0a02 */
[----:B------:R-:W-:Y:S01]  /*2530*/  @!P6 IMAD.IADD R47, R47, 0x1, -R2 ;  /* 0x000000012f2fe824 */ /* 0x000fe200078e0a02 */
[----:B------:R-:W-:Y:S01]  /*2540*/  ISETP.GE.AND P6, PT, R50, RZ, PT ;  /* 0x000000ff3200720c */ /* 0x000fe20003fc6270 */
[C---:B------:R-:W-:Y:S01]  /*2550*/  IMAD R55, R2.reuse, R14, R55 ;  /* 0x0000000e02377224 */ /* 0x040fe200078e0237 */
[----:B------:R-:W-:Y:S01]  /*2560*/  ISETP.GT.U32.AND P1, PT, R2, R49, PT ;  /* 0x000000310200720c */ /* 0x000fe20003f24070 */
[----:B------:R-:W-:Y:S01]  /*2570*/  @!P4 IMAD.MOV R47, RZ, RZ, -R47 ;  /* 0x000000ffff2fc224 */ /* 0x000fe200078e0a2f */
[----:B------:R-:W-:Y:S01]  /*2580*/  LOP3.LUT R50, R8, 0xb4, RZ, 0xfc, !PT ;  /* 0x000000b408327812 */ /* 0x000fe200078efcff */
[C---:B------:R-:W-:Y:S01]  /*2590*/  IMAD R51, R2.reuse, R46, R51 ;  /* 0x0000002e02337224 */ /* 0x040fe200078e0233 */
[----:B------:R-:W-:Y:S01]  /*25a0*/  ISETP.GT.U32.AND P4, PT, R2, R55, PT ;  /* 0x000000370200720c */ /* 0x000fe20003f84070 */
[----:B------:R-:W-:Y:S01]  /*25b0*/  IMAD.HI.U32 R46, R4, R59, RZ ;  /* 0x0000003b042e7227 */ /* 0x000fe200078e00ff */
[----:B------:R-:W-:-:S03]  /*25c0*/  IABS R63, R50 ;  /* 0x00000032003f7213 */ /* 0x000fc60000000000 */
[----:B------:R-:W-:Y:S02]  /*25d0*/  IMAD.MOV R46, RZ, RZ, -R46 ;  /* 0x000000ffff2e7224 */ /* 0x000fe400078e0a2e */
[----:B------:R-:W-:Y:S01]  /*25e0*/  @!P3 IMAD.MOV R45, RZ, RZ, -R45 ;  /* 0x000000ffff2db224 */ /* 0x000fe200078e0a2d */
[----:B------:R-:W-:Y:S01]  /*25f0*/  ISETP.GT.U32.AND P3, PT, R2, R51, PT ;  /* 0x000000330200720c */ /* 0x000fe20003f64070 */
[--C-:B------:R-:W-:Y:S01]  /*2600*/  @!P1 IMAD.IADD R49, R49, 0x1, -R2.reuse ;  /* 0x0000000131319824 */ /* 0x100fe200078e0a02 */
[----:B------:R-:W-:Y:S01]  /*2610*/  ISETP.GE.AND P1, PT, R48, RZ, PT ;  /* 0x000000ff3000720c */ /* 0x000fe20003f26270 */
[----:B------:R-:W-:Y:S01]  /*2620*/  IMAD R59, R2, R46, R59 ;  /* 0x0000002e023b7224 */ /* 0x000fe200078e023b */
[----:B------:R-:W-:Y:S01]  /*2630*/  LOP3.LUT R48, R8, 0xb0, RZ, 0xfc, !PT ;  /* 0x000000b008307812 */ /* 0x000fe200078efcff */
[--C-:B------:R-:W-:Y:S02]  /*2640*/  @!P4 IMAD.IADD R55, R55, 0x1, -R2.reuse ;  /* 0x000000013737c824 */ /* 0x100fe400078e0a02 */
[----:B------:R-:W-:Y:S01]  /*2650*/  @!P2 IMAD.IADD R53, R53, 0x1, -R2 ;  /* 0x000000013535a824 */ /* 0x000fe200078e0a02 */
[----:B------:R-:W-:Y:S01]  /*2660*/  IABS R61, R48 ;  /* 0x00000030003d7213 */ /* 0x000fe20000000000 */
[----:B------:R-:W-:Y:S01]  /*2670*/  IMAD.HI.U32 R46, R4, R63, RZ ;  /* 0x0000003f042e7227 */ /* 0x000fe200078e00ff */
[----:B------:R-:W-:-:S02]  /*2680*/  ISETP.GT.U32.AND P4, PT, R2, R55, PT ;  /* 0x000000370200720c */ /* 0x000fc40003f84070 */
[----:B------:R-:W-:Y:S01]  /*2690*/  ISETP.GT.U32.AND P2, PT, R2, R53, PT ;  /* 0x000000350200720c */ /* 0x000fe20003f44070 */
[----:B------:R-:W-:Y:S01]  /*26a0*/  @!P5 IMAD.MOV R49, RZ, RZ, -R49 ;  /* 0x000000ffff31d224 */ /* 0x000fe200078e0a31 */
[----:B------:R-:W-:Y:S01]  /*26b0*/  ISETP.GE.AND P5, PT, R52, RZ, PT ;  /* 0x000000ff3400720c */ /* 0x000fe20003fa6270 */
[----:B------:R-:W-:Y:S01]  /*26c0*/  IMAD.MOV R46, RZ, RZ, -R46 ;  /* 0x000000ffff2e7224 */ /* 0x000fe200078e0a2e */
[----:B------:R-:W-:Y:S01]  /*26d0*/  LOP3.LUT R52, R8, 0xb8, RZ, 0xfc, !PT ;  /* 0x000000b808347812 */ /* 0x000fe200078efcff */
[----:B------:R-:W-:-:S03]  /*26e0*/  IMAD.HI.U32 R14, R4, R61, RZ ;  /* 0x0000003d040e7227 */ /* 0x000fc600078e00ff */
[----:B------:R-:W-:Y:S01]  /*26f0*/  IABS R65, R52 ;  /* 0x0000003400417213 */ /* 0x000fe20000000000 */
[C---:B------:R-:W-:Y:S02]  /*2700*/  IMAD R63, R2.reuse, R46, R63 ;  /* 0x0000002e023f7224 */ /* 0x040fe400078e023f */
[----:B------:R-:W-:Y:S02]  /*2710*/  IMAD.MOV R14, RZ, RZ, -R14 ;  /* 0x000000ffff0e7224 */ /* 0x000fe400078e0a0e */
[--C-:B------:R-:W-:Y:S01]  /*2720*/  @!P4 IMAD.IADD R55, R55, 0x1, -R2.reuse ;  /* 0x000000013737c824 */ /* 0x100fe200078e0a02 */
[C---:B------:R-:W-:Y:S01]  /*2730*/  ISETP.GT.U32.AND P4, PT, R2.reuse, R63, PT ;  /* 0x0000003f0200720c */ /* 0x040fe20003f84070 */
[----:B------:R-:W-:Y:S02]  /*2740*/  @!P3 IMAD.IADD R51, R51, 0x1, -R2 ;  /* 0x000000013333b824 */ /* 0x000fe400078e0a02 */
[----:B------:R-:W-:Y:S02]  /*2750*/  IMAD R61, R2, R14, R61 ;  /* 0x0000000e023d7224 */ /* 0x000fe400078e023d */
[----:B------:R-:W-:Y:S01]  /*2760*/  IMAD.HI.U32 R14, R4, R65, RZ ;  /* 0x00000041040e7227 */ /* 0x000fe200078e00ff */
[----:B------:R-:W-:-:S03]  /*2770*/  ISETP.GT.U32.AND P3, PT, R2, R51, PT ;  /* 0x000000330200720c */ /* 0x000fc60003f64070 */
[----:B------:R-:W-:Y:S01]  /*2780*/  @!P2 IMAD.IADD R53, R53, 0x1, -R2 ;  /* 0x000000013535a824 */ /* 0x000fe200078e0a02 */
[----:B------:R-:W-:Y:S01]  /*2790*/  ISETP.GE.AND P2, PT, R48, RZ, PT ;  /* 0x000000ff3000720c */ /* 0x000fe20003f46270 */
[----:B------:R-:W-:Y:S02]  /*27a0*/  IMAD.MOV R14, RZ, RZ, -R14 ;  /* 0x000000ffff0e7224 */ /* 0x000fe400078e0a0e */
[----:B------:R-:W-:Y:S01]  /*27b0*/  @!P6 IMAD.MOV R53, RZ, RZ, -R53 ;  /* 0x000000ffff35e224 */ /* 0x000fe200078e0a35 */
[----:B------:R-:W-:Y:S01]  /*27c0*/  ISETP.GE.AND P6, PT, R50, RZ, PT ;  /* 0x000000ff3200720c */ /* 0x000fe20003fc6270 */
[----:B------:R-:W-:Y:S01]  /*27d0*/  IMAD R65, R2, R14, R65 ;  /* 0x0000000e02417224 */ /* 0x000fe200078e0241 */
[----:B------:R-:W-:Y:S01]  /*27e0*/  LOP3.LUT R50, R8, 0xc0, RZ, 0xfc, !PT ;  /* 0x000000c008327812 */ /* 0x000fe200078efcff */
[----:B------:R-:W-:-:S03]  /*27f0*/  IMAD.HI.U32 R14, R4, R67, RZ ;  /* 0x00000043040e7227 */ /* 0x000fc600078e00ff */
[----:B------:R-:W-:Y:S01]  /*2800*/  IABS R69, R50 ;  /* 0x0000003200457213 */ /* 0x000fe20000000000 */
[----:B------:R-:W-:Y:S01]  /*2810*/  @!P4 IMAD.IADD R63, R63, 0x1, -R2 ;  /* 0x000000013f3fc824 */ /* 0x000fe200078e0a02 */
[----:B------:R-:W-:Y:S01]  /*2820*/  ISETP.GE.AND P4, PT, R52, RZ, PT ;  /* 0x000000ff3400720c */ /* 0x000fe20003f86270 */
[----:B------:R-:W-:Y:S01]  /*2830*/  IMAD.MOV.U32 R48, RZ, RZ, R55 ;  /* 0x000000ffff307224 */ /* 0x000fe200078e0037 */
[----:B------:R-:W-:Y:S01]  /*2840*/  LOP3.LUT R52, R8, 0xcc, RZ, 0xfc, !PT ;  /* 0x000000cc08347812 */ /* 0x000fe200078efcff */
[----:B------:R-:W-:Y:S02]  /*2850*/  IMAD.MOV R14, RZ, RZ, -R14 ;  /* 0x000000ffff0e7224 */ /* 0x000fe400078e0a0e */
[----:B------:R-:W-:Y:S01]  /*2860*/  @!P1 IMAD.MOV R48, RZ, RZ, -R48 ;  /* 0x000000ffff309224 */ /* 0x000fe200078e0a30 */
[C---:B------:R-:W-:Y:S01]  /*2870*/  ISETP.GT.U32.AND P1, PT, R2.reuse, R63, PT ;  /* 0x0000003f0200720c */ /* 0x040fe20003f24070 */
[----:B------:R-:W-:Y:S01]  /*2880*/  @!P3 IMAD.IADD R51, R51, 0x1, -R2 ;  /* 0x000000013333b824 */ /* 0x000fe200078e0a02 */
[C---:B------:R-:W-:Y:S01]  /*2890*/  ISETP.GT.U32.AND P3, PT, R2.reuse, R59, PT ;  /* 0x0000003b0200720c */ /* 0x040fe20003f64070 */
[----:B------:R-:W-:-:S02]  /*28a0*/  IMAD R67, R2, R14, R67 ;  /* 0x0000000e02437224 */ /* 0x000fc400078e0243 */
[----:B------:R-:W-:-:S04]  /*28b0*/  IMAD.HI.U32 R14, R4, R69, RZ ;  /* 0x00000045040e7227 */ /* 0x000fc800078e00ff */
[----:B------:R-:W-:Y:S01]  /*28c0*/  @!P0 IMAD.MOV R51, RZ, RZ, -R51 ;  /* 0x000000ffff338224 */ /* 0x000fe200078e0a33 */
[C---:B------:R-:W-:Y:S01]  /*28d0*/  ISETP.GT.U32.AND P0, PT, R2.reuse, R61, PT ;  /* 0x0000003d0200720c */ /* 0x040fe20003f04070 */
[----:B------:R-:W-:Y:S02]  /*28e0*/  IMAD.MOV R14, RZ, RZ, -R14 ;  /* 0x000000ffff0e7224 */ /* 0x000fe400078e0a0e */
[--C-:B------:R-:W-:Y:S02]  /*28f0*/  @!P1 IMAD.IADD R63, R63, 0x1, -R2.reuse ;  /* 0x000000013f3f9824 */ /* 0x100fe400078e0a02 */
[C---:B------:R-:W-:Y:S02]  /*2900*/  IMAD R55, R2.reuse, R14, R69 ;  /* 0x0000000e02377224 */ /* 0x040fe400078e0245 */
[----:B------:R-:W-:Y:S02]  /*2910*/  @!P3 IMAD.IADD R59, R59, 0x1, -R2 ;  /* 0x000000013b3bb824 */ /* 0x000fe400078e0a02 */
[----:B------:R-:W-:Y:S01]  /*2920*/  IMAD.MOV.U32 R68, RZ, RZ, R63 ;  /* 0x000000ffff447224 */ /* 0x000fe200078e003f */
[----:B------:R-:W-:Y:S01]  /*2930*/  ISETP.GT.U32.AND P1, PT, R2, R55, PT ;  /* 0x000000370200720c */ /* 0x000fe20003f24070 */
[----:B------:R-:W-:Y:S01]  /*2940*/  IMAD.HI.U32 R46, R4, R71, RZ ;  /* 0x00000047042e7227 */ /* 0x000fe200078e00ff */
[----:B------:R-:W-:-:S03]  /*2950*/  ISETP.GT.U32.AND P3, PT, R2, R59, PT ;  /* 0x0000003b0200720c */ /* 0x000fc60003f64070 */
[----:B------:R-:W-:Y:S02]  /*2960*/  @!P0 IMAD.IADD R61, R61, 0x1, -R2 ;  /* 0x000000013d3d8824 */ /* 0x000fe400078e0a02 */
[----:B------:R-:W-:Y:S02]  /*2970*/  @!P6 IMAD.MOV R68, RZ, RZ, -R68 ;  /* 0x000000ffff44e224 */ /* 0x000fe400078e0a44 */
[----:B------:R-:W-:Y:S01]  /*2980*/  IMAD.MOV R46, RZ, RZ, -R46 ;  /* 0x000000ffff2e7224 */ /* 0x000fe200078e0a2e */
[C---:B------:R-:W-:Y:S01]  /*2990*/  ISETP.GT.U32.AND P0, PT, R2.reuse, R61, PT ;  /* 0x0000003d0200720c */ /* 0x040fe20003f04070 */
[----:B------:R-:W-:Y:S02]  /*29a0*/  IMAD.SHL.U32 R14, R129, 0x10, RZ ;  /* 0x00000010810e7824 */ /* 0x000fe400078e00ff */
[--C-:B------:R-:W-:Y:S02]  /*29b0*/  @!P1 IMAD.IADD R55, R55, 0x1, -R2.reuse ;  /* 0x0000000137379824 */ /* 0x100fe400078e0a02 */
[----:B------:R-:W-:Y:S01]  /*29c0*/  @!P3 IMAD.IADD R59, R59, 0x1, -R2 ;  /* 0x000000013b3bb824 */ /* 0x000fe200078e0a02 */
[----:B------:R-:W-:-:S02]  /*29d0*/  ISETP.GT.U32.AND P3, PT, R2, R65, PT ;  /* 0x000000410200720c */ /* 0x000fc40003f64070 */
[----:B------:R-:W-:Y:S01]  /*29e0*/  ISETP.GT.U32.AND P6, PT, R2, R55, PT ;  /* 0x000000370200720c */ /* 0x000fe20003fc4070 */
[----:B------:R-:W-:Y:S01]  /*29f0*/  @!P5 IMAD.MOV R59, RZ, RZ, -R59 ;  /* 0x000000ffff3bd224 */ /* 0x000fe200078e0a3b */
[----:B------:R-:W-:Y:S02]  /*2a00*/  LOP3.LUT R63, R14, 0x70, RZ, 0xc0, !PT ;  /* 0x000000700e3f7812 */ /* 0x000fe400078ec0ff */
[----:B------:R-:W-:Y:S01]  /*2a10*/  ISETP.GE.AND P5, PT, R54, RZ, PT ;  /* 0x000000ff3600720c */ /* 0x000fe20003fa6270 */
[--C-:B------:R-:W-:Y:S01]  /*2a20*/  @!P0 IMAD.IADD R61, R61, 0x1, -R2.reuse ;  /* 0x000000013d3d8824 */ /* 0x100fe200078e0a02 */
[----:B------:R-:W-:Y:S02]  /*2a30*/  ISETP.GT.U32.AND P0, PT, R2, R67, PT ;  /* 0x000000430200720c */ /* 0x000fe40003f04070 */
[----:B------:R-:W-:Y:S01]  /*2a40*/  LOP3.LUT R54, R8, 0xd0, RZ, 0xfc, !PT ;  /* 0x000000d008367812 */ /* 0x000fe200078efcff */
[----:B------:R-:W-:Y:S02]  /*2a50*/  IMAD.MOV.U32 R70, RZ, RZ, R61 ;  /* 0x000000ffff467224 */ /* 0x000fe400078e003d */
[C---:B------:R-:W-:Y:S01]  /*2a60*/  IMAD R61, R2.reuse, R46, R71 ;  /* 0x0000002e023d7224 */ /* 0x040fe200078e0247 */
[----:B------:R-:W-:Y:S01]  /*2a70*/  LOP3.LUT R46, R129, 0xff, RZ, 0xc0, !PT ;  /* 0x000000ff812e7812 */ /* 0x000fe200078ec0ff */
[----:B------:R-:W-:Y:S01]  /*2a80*/  @!P6 IMAD.IADD R55, R55, 0x1, -R2 ;  /* 0x000000013737e824 */ /* 0x000fe200078e0a02 */
[----:B------:R-:W-:Y:S01]  /*2a90*/  IABS R71, R52 ;  /* 0x0000003400477213 */ /* 0x000fe20000000000 */
[----:B------:R-:W-:Y:S01]  /*2aa0*/  @!P2 IMAD.MOV R70, RZ, RZ, -R70 ;  /* 0x000000ffff46a224 */ /* 0x000fe200078e0a46 */
[----:B------:R-:W-:Y:S01]  /*2ab0*/  ISETP.GT.U32.AND P6, PT, R2, R61, PT ;  /* 0x0000003d0200720c */ /* 0x000fe20003fc4070 */
[--C-:B------:R-:W-:Y:S01]  /*2ac0*/  @!P3 IMAD.IADD R65, R65, 0x1, -R2.reuse ;  /* 0x000000014141b824 */ /* 0x100fe200078e0a02 */
[----:B------:R-:W-:Y:S01]  /*2ad0*/  ISETP.GE.AND P2, PT, R50, RZ, PT ;  /* 0x000000ff3200720c */ /* 0x000fe20003f46270 */
[----:B------:R-:W-:Y:S01]  /*2ae0*/  @!P0 IMAD.IADD R67, R67, 0x1, -R2 ;  /* 0x0000000143438824 */ /* 0x000fe200078e0a02 */
[----:B------:R-:W-:Y:S01]  /*2af0*/  LOP3.LUT R50, R8, 0xc8, RZ, 0xfc, !PT ;  /* 0x000000c808327812 */ /* 0x000fe200078efcff */
[----:B------:R-:W-:Y:S01]  /*2b00*/  IMAD R89, R21, 0x100, R46 ;  /* 0x0000010015597824 */ /* 0x000fe200078e022e */
[----:B------:R-:W-:Y:S01]  /*2b10*/  ISETP.GT.U32.AND P3, PT, R2, R65, PT ;  /* 0x000000410200720c */ /* 0x000fe20003f64070 */
[----:B------:R-:W-:Y:S01]  /*2b20*/  IMAD R14, R46, 0x80, R63 ;  /* 0x000000802e0e7824 */ /* 0x000fe200078e023f */
[----:B------:R-:W-:-:S02]  /*2b30*/  IABS R69, R50 ;  /* 0x0000003200457213 */ /* 0x000fc40000000000 */
[----:B------:R-:W-:Y:S01]  /*2b40*/  ISETP.GE.AND P1, PT, R50, RZ, PT ;  /* 0x000000ff3200720c */ /* 0x000fe20003f26270 */
[----:B------:R3:W-:Y:S01]  /*2b50*/  STL [R1+0x450], R89 ;  /* 0x0004505901007387 */ /* 0x0007e20000100800 */
[----:B------:R-:W-:Y:S01]  /*2b60*/  ISETP.GT.U32.AND P0, PT, R2, R67, PT ;  /* 0x000000430200720c */ /* 0x000fe20003f04070 */
[----:B------:R-:W-:Y:S01]  /*2b70*/  @!P6 IMAD.IADD R61, R61, 0x1, -R2 ;  /* 0x000000013d3de824 */ /* 0x000fe200078e0a02 */
[----:B------:R-:W-:Y:S01]  /*2b80*/  IABS R73, R54 ;  /* 0x0000003600497213 */ /* 0x000fe20000000000 */
[----:B------:R-:W-:Y:S01]  /*2b90*/  IMAD.HI.U32 R50, R4, R69, RZ ;  /* 0x0000004504327227 */ /* 0x000fe200078e00ff */
[----:B------:R-:W-:Y:S02]  /*2ba0*/  IABS R8, R84 ;  /* 0x0000005400087213 */ /* 0x000fe40000000000 */
[----:B------:R-:W-:Y:S01]  /*2bb0*/  ISETP.GT.U32.AND P6, PT, R2, R61, PT ;  /* 0x0000003d0200720c */ /* 0x000fe20003fc4070 */
[----:B------:R-:W-:Y:S02]  /*2bc0*/  IMAD.MOV R50, RZ, RZ, -R50 ;  /* 0x000000ffff327224 */ /* 0x000fe400078e0a32 */
[----:B------:R-:W-:Y:S01]  /*2bd0*/  @!P3 IMAD.IADD R65, R65, 0x1, -R2 ;  /* 0x000000014141b824 */ /* 0x000fe200078e0a02 */
[----:B------:R-:W-:Y:S01]  /*2be0*/  ISETP.GE.AND P3, PT, R58, RZ, PT ;  /* 0x000000ff3a00720c */ /* 0x000fe20003f66270 */
[----:B------:R-:W-:-:S02]  /*2bf0*/  IMAD R21, R2, R50, R69 ;  /* 0x0000003202157224 */ /* 0x000fc400078e0245 */
[----:B------:R-:W-:Y:S01]  /*2c00*/  @!P4 IMAD.MOV R65, RZ, RZ, -R65 ;  /* 0x000000ffff41c224 */ /* 0x000fe200078e0a41 */
[----:B------:R-:W-:Y:S01]  /*2c10*/  ISETP.GE.AND P4, PT, R52, RZ, PT ;  /* 0x000000ff3400720c */ /* 0x000fe20003f86270 */
[----:B------:R-:W-:-:S04]  /*2c20*/  IMAD.HI.U32 R52, R4, R71, RZ ;  /* 0x0000004704347227 */ /* 0x000fc800078e00ff */
[----:B------:R-:W-:Y:S01]  /*2c30*/  @!P6 IMAD.IADD R61, R61, 0x1, -R2 ;  /* 0x000000013d3de824 */ /* 0x000fe200078e0a02 */
[----:B------:R-:W-:Y:S01]  /*2c40*/  ISETP.GT.U32.AND P6, PT, R2, R21, PT ;  /* 0x000000150200720c */ /* 0x000fe20003fc4070 */
[----:B------:R-:W-:Y:S02]  /*2c50*/  IMAD.MOV R52, RZ, RZ, -R52 ;  /* 0x000000ffff347224 */ /* 0x000fe400078e0a34 */
[----:B------:R-:W-:Y:S01]  /*2c60*/  @!P0 IMAD.IADD R67, R67, 0x1, -R2 ;  /* 0x0000000143438824 */ /* 0x000fe200078e0a02 */
[----:B------:R-:W-:Y:S01]  /*2c70*/  ISETP.GE.AND P0, PT, R54, RZ, PT ;  /* 0x000000ff3600720c */ /* 0x000fe20003f06270 */
[----:B------:R-:W-:Y:S02]  /*2c80*/  IMAD R63, R2, R52, R71 ;  /* 0x00000034023f7224 */ /* 0x000fe400078e0247 */
[----:B------:R-:W-:-:S04]  /*2c90*/  IMAD.HI.U32 R54, R4, R73, RZ ;  /* 0x0000004904367227 */ /* 0x000fc800078e00ff */
[----:B------:R-:W-:Y:S02]  /*2ca0*/  IMAD.MOV R54, RZ, RZ, -R54 ;  /* 0x000000ffff367224 */ /* 0x000fe400078e0a36 */
[----:B------:R-:W-:Y:S01]  /*2cb0*/  @!P6 IMAD.IADD R21, R21, 0x1, -R2 ;  /* 0x000000011515e824 */ /* 0x000fe200078e0a02 */
[----:B------:R-:W-:Y:S01]  /*2cc0*/  ISETP.GT.U32.AND P6, PT, R2, R63, PT ;  /* 0x0000003f0200720c */ /* 0x000fe20003fc4070 */
[----:B------:R-:W-:-:S04]  /*2cd0*/  IMAD.HI.U32 R50, R4, R77, RZ ;  /* 0x0000004d04327227 */ /* 0x000fc800078e00ff */
[----:B------:R-:W-:-:S04]  /*2ce0*/  IMAD.HI.U32 R58, R4, R75, RZ ;  /* 0x0000004b043a7227 */ /* 0x000fc800078e00ff */
[C---:B------:R-:W-:Y:S01]  /*2cf0*/  IMAD R69, R2.reuse, R54, R73 ;  /* 0x0000003602457224 */ /* 0x040fe200078e0249 */
[----:B------:R-:W-:Y:S01]  /*2d00*/  IABS R73, R64 ;  /* 0x0000004000497213 */ /* 0x000fe20000000000 */
[----:B------:R-:W-:Y:S02]  /*2d10*/  IMAD.MOV R50, RZ, RZ, -R50 ;  /* 0x000000ffff327224 */ /* 0x000fe400078e0a32 */
[----:B------:R-:W-:Y:S02]  /*2d20*/  IMAD.MOV R58, RZ, RZ, -R58 ;  /* 0x000000ffff3a7224 */ /* 0x000fe400078e0a3a */
[C---:B------:R-:W-:Y:S02]  /*2d30*/  IMAD R77, R2.reuse, R50, R77 ;  /* 0x00000032024d7224 */ /* 0x040fe400078e024d */
[C---:B------:R-:W-:Y:S01]  /*2d40*/  IMAD R71, R2.reuse, R58, R75 ;  /* 0x0000003a02477224 */ /* 0x040fe200078e024b */
[----:B------:R-:W-:Y:S01]  /*2d50*/  IABS R75, R66 ;  /* 0x00000042004b7213 */ /* 0x000fe20000000000 */
[----:B------:R-:W-:Y:S01]  /*2d60*/  @!P6 IMAD.IADD R63, R63, 0x1, -R2 ;  /* 0x000000013f3fe824 */ /* 0x000fe200078e0a02 */
[----:B------:R-:W-:Y:S01]  /*2d70*/  ISETP.GT.U32.AND P6, PT, R2, R69, PT ;  /* 0x000000450200720c */ /* 0x000fe20003fc4070 */
[----:B------:R-:W-:-:S02]  /*2d80*/  IMAD.MOV.U32 R50, RZ, RZ, R55 ;  /* 0x000000ffff327224 */ /* 0x000fc400078e0037 */
[----:B------:R-:W-:Y:S01]  /*2d90*/  @!P5 IMAD.MOV R67, RZ, RZ, -R67 ;  /* 0x000000ffff43d224 */ /* 0x000fe200078e0a43 */
[----:B------:R-:W-:Y:S01]  /*2da0*/  ISETP.GT.U32.AND P5, PT, R2, R21, PT ;  /* 0x000000150200720c */ /* 0x000fe20003fa4070 */
[----:B------:R-:W-:-:S04]  /*2db0*/  IMAD.HI.U32 R46, R4, R73, RZ ;  /* 0x00000049042e7227 */ /* 0x000fc800078e00ff */
[----:B------:R-:W-:Y:S01]  /*2dc0*/  @!P2 IMAD.MOV R50, RZ, RZ, -R50 ;  /* 0x000000ffff32a224 */ /* 0x000fe200078e0a32 */
[----:B------:R-:W-:Y:S01]  /*2dd0*/  ISETP.GT.U32.AND P2, PT, R2, R63, PT ;  /* 0x0000003f0200720c */ /* 0x000fe20003f44070 */
[----:B------:R-:W-:Y:S02]  /*2de0*/  IMAD.MOV R58, RZ, RZ, -R46 ;  /* 0x000000ffff3a7224 */ /* 0x000fe400078e0a2e */
[----:B------:R-:W-:-:S04]  /*2df0*/  IMAD.HI.U32 R46, R4, R75, RZ ;  /* 0x0000004b042e7227 */ /* 0x000fc800078e00ff */
[----:B------:R-:W-:-:S04]  /*2e00*/  IMAD.HI.U32 R52, R4, R79, RZ ;  /* 0x0000004f04347227 */ /* 0x000fc800078e00ff */
[C---:B------:R-:W-:Y:S02]  /*2e10*/  IMAD R73, R2.reuse, R58, R73 ;  /* 0x0000003a02497224 */ /* 0x040fe400078e0249 */
[----:B------:R-:W-:Y:S02]  /*2e20*/  IMAD.MOV R46, RZ, RZ, -R46 ;  /* 0x000000ffff2e7224 */ /* 0x000fe400078e0a2e */
[----:B------:R-:W-:Y:S02]  /*2e30*/  IMAD.MOV R52, RZ, RZ, -R52 ;  /* 0x000000ffff347224 */ /* 0x000fe400078e0a34 */
[C---:B------:R-:W-:Y:S02]  /*2e40*/  IMAD R75, R2.reuse, R46, R75 ;  /* 0x0000002e024b7224 */ /* 0x040fe400078e024b */
[----:B------:R-:W-:Y:S01]  /*2e50*/  @!P5 IMAD.IADD R21, R21, 0x1, -R2 ;  /* 0x000000011515d824 */ /* 0x000fe200078e0a02 */
[C---:B------:R-:W-:Y:S01]  /*2e60*/  ISETP.GT.U32.AND P5, PT, R2.reuse, R73, PT ;  /* 0x000000490200720c */ /* 0x040fe20003fa4070 */
[----:B------:R-:W-:-:S02]  /*2e70*/  IMAD R79, R2, R52, R79 ;  /* 0x00000034024f7224 */ /* 0x000fc400078e024f */
[----:B------:R-:W-:Y:S02]  /*2e80*/  IMAD.MOV.U32 R52, RZ, RZ, R61 ;  /* 0x000000ffff347224 */ /* 0x000fe400078e003d */
[----:B------:R-:W-:Y:S01]  /*2e90*/  @!P2 IMAD.IADD R63, R63, 0x1, -R2 ;  /* 0x000000013f3fa824 */ /* 0x000fe200078e0a02 */
[C---:B------:R-:W-:Y:S01]  /*2ea0*/  ISETP.GT.U32.AND P2, PT, R2.reuse, R75, PT ;  /* 0x0000004b0200720c */ /* 0x040fe20003f44070 */
[----:B------:R-:W-:Y:S01]  /*2eb0*/  @!P3 IMAD.MOV R52, RZ, RZ, -R52 ;  /* 0x000000ffff34b224 */ /* 0x000fe200078e0a34 */
[C---:B------:R-:W-:Y:S01]  /*2ec0*/  ISETP.GT.U32.AND P3, PT, R2.reuse, R71, PT ;  /* 0x000000470200720c */ /* 0x040fe20003f64070 */
[----:B------:R-:W-:Y:S02]  /*2ed0*/  IMAD.MOV.U32 R55, RZ, RZ, R8 ;  /* 0x000000ffff377224 */ /* 0x000fe400078e0008 */
[--C-:B------:R-:W-:Y:S01]  /*2ee0*/  @!P6 IMAD.IADD R69, R69, 0x1, -R2.reuse ;  /* 0x000000014545e824 */ /* 0x100fe200078e0a02 */
[----:B------:R-:W-:Y:S01]  /*2ef0*/  ISETP.GT.U32.AND P6, PT, R2, R77, PT ;  /* 0x0000004d0200720c */ /* 0x000fe20003fc4070 */
[----:B------:R-:W-:-:S02]  /*2f00*/  @!P5 IMAD.IADD R73, R73, 0x1, -R2 ;  /* 0x000000014949d824 */ /* 0x000fc400078e0a02 */
[----:B------:R-:W-:-:S04]  /*2f10*/  IMAD.HI.U32 R8, R4, R55, RZ ;  /* 0x0000003704087227 */ /* 0x000fc800078e00ff */
[----:B------:R-:W-:Y:S01]  /*2f20*/  @!P2 IMAD.IADD R75, R75, 0x1, -R2 ;  /* 0x000000014b4ba824 */ /* 0x000fe200078e0a02 */
[----:B------:R-:W-:Y:S01]  /*2f30*/  ISETP.GT.U32.AND P2, PT, R2, R73, PT ;  /* 0x000000490200720c */ /* 0x000fe20003f44070 */
[----:B------:R-:W-:-:S04]  /*2f40*/  IMAD.HI.U32 R46, R4, R83, RZ ;  /* 0x00000053042e7227 */ /* 0x000fc800078e00ff */
[----:B------:R-:W-:Y:S01]  /*2f50*/  @!P3 IMAD.IADD R71, R71, 0x1, -R2 ;  /* 0x000000014747b824 */ /* 0x000fe200078e0a02 */
[C---:B------:R-:W-:Y:S01]  /*2f60*/  ISETP.GT.U32.AND P3, PT, R2.reuse, R69, PT ;  /* 0x000000450200720c */ /* 0x040fe20003f64070 */
[----:B------:R-:W-:Y:S02]  /*2f70*/  IMAD.MOV R8, RZ, RZ, -R8 ;  /* 0x000000ffff087224 */ /* 0x000fe400078e0a08 */
[----:B------:R-:W-:Y:S01]  /*2f80*/  IMAD.MOV R46, RZ, RZ, -R46 ;  /* 0x000000ffff2e7224 */ /* 0x000fe200078e0a2e */
[----:B------:R-:W-:Y:S01]  /*2f90*/  ISETP.GT.U32.AND P5, PT, R2, R71, PT ;  /* 0x000000470200720c */ /* 0x000fe20003fa4070 */
[----:B------:R-:W-:-:S04]  /*2fa0*/  IMAD.HI.U32 R54, R4, R81, RZ ;  /* 0x0000005104367227 */ /* 0x000fc800078e00ff */
[C---:B------:R-:W-:Y:S02]  /*2fb0*/  IMAD R55, R2.reuse, R8, R55 ;  /* 0x0000000802377224 */ /* 0x040fe400078e0237 */
[C---:B------:R-:W-:Y:S01]  /*2fc0*/  IMAD R61, R2.reuse, R46, R83 ;  /* 0x0000002e023d7224 */ /* 0x040fe200078e0253 */
[----:B------:R-:W-:Y:S01]  /*2fd0*/  IABS R83, R62 ;  /* 0x0000003e00537213 */ /* 0x000fe20000000000 */
[----:B------:R-:W-:Y:S01]  /*2fe0*/  IMAD.MOV R54, RZ, RZ, -R54 ;  /* 0x000000ffff367224 */ /* 0x000fe200078e0a36 */
[----:B------:R-:W-:Y:S01]  /*2ff0*/  IABS R46, R89 ;  /* 0x00000059002e7213 */ /* 0x000fe20000000000 */
[----:B------:R-:W-:Y:S01]  /*3000*/  @!P2 IMAD.IADD R73, R73, 0x1, -R2 ;  /* 0x000000014949a824 */ /* 0x000fe200078e0a02 */
[----:B------:R-:W-:Y:S01]  /*3010*/  ISETP.GT.U32.AND P2, PT, R2, R55, PT ;  /* 0x000000370200720c */ /* 0x000fe20003f44070 */
[----:B------:R-:W-:-:S04]  /*3020*/  IMAD.HI.U32 R8, R4, R85, RZ ;  /* 0x0000005504087227 */ /* 0x000fc800078e00ff */
[----:B------:R-:W-:-:S04]  /*3030*/  IMAD.HI.U32 R4, R4, R83, RZ ;  /* 0x0000005304047227 */ /* 0x000fc800078e00ff */
[C---:B------:R-:W-:Y:S02]  /*3040*/  IMAD R81, R2.reuse, R54, R81 ;  /* 0x0000003602517224 */ /* 0x040fe400078e0251 */
[--C-:B------:R-:W-:Y:S01]  /*3050*/  @!P6 IMAD.IADD R77, R77, 0x1, -R2.reuse ;  /* 0x000000014d4de824 */ /* 0x100fe200078e0a02 */
[C---:B------:R-:W-:Y:S01]  /*3060*/  ISETP.GT.U32.AND P6, PT, R2.reuse, R75, PT ;  /* 0x0000004b0200720c */ /* 0x040fe20003fc4070 */
[----:B------:R-:W-:Y:S01]  /*3070*/  @!P3 IMAD.IADD R69, R69, 0x1, -R2 ;  /* 0x000000014545b824 */ /* 0x000fe200078e0a02 */
[C---:B------:R-:W-:Y:S01]  /*3080*/  ISETP.GT.U32.AND P3, PT, R2.reuse, R79, PT ;  /* 0x0000004f0200720c */ /* 0x040fe20003f64070 */
[----:B------:R-:W-:Y:S02]  /*3090*/  IMAD.MOV.U32 R54, RZ, RZ, R21 ;  /* 0x000000ffff367224 */ /* 0x000fe400078e0015 */
[----:B------:R-:W-:Y:S02]  /*30a0*/  IMAD.MOV R4, RZ, RZ, -R4 ;  /* 0x000000ffff047224 */ /* 0x000fe400078e0a04 */
[----:B------:R-:W-:Y:S01]  /*30b0*/  @!P1 IMAD.MOV R54, RZ, RZ, -R54 ;  /* 0x000000ffff369224 */ /* 0x000fe200078e0a36 */
[----:B------:R-:W-:Y:S01]  /*30c0*/  ISETP.GT.U32.AND P1, PT, R2, R77, PT ;  /* 0x0000004d0200720c */ /* 0x000fe20003f24070 */
[----:B------:R-:W-:-:S02]  /*30d0*/  IMAD.MOV R8, RZ, RZ, -R8 ;  /* 0x000000ffff087224 */ /* 0x000fc400078e0a08 */
[C---:B------:R-:W-:Y:S01]  /*30e0*/  IMAD R83, R2.reuse, R4, R83 ;  /* 0x0000000402537224 */ /* 0x040fe200078e0253 */
[----:B------:R-:W-:Y:S01]  /*30f0*/  LOP3.LUT R4, R129, 0xc0, RZ, 0xc0, !PT ;  /* 0x000000c081047812 */ /* 0x000fe200078ec0ff */
[C---:B------:R-:W-:Y:S02]  /*3100*/  IMAD R21, R2.reuse, R8, R85 ;  /* 0x0000000802157224 */ /* 0x040fe400078e0255 */
[----:B------:R-:W-:Y:S01]  /*3110*/  @!P2 IMAD.IADD R55, R55, 0x1, -R2 ;  /* 0x000000013737a824 */ /* 0x000fe200078e0a02 */
[----:B------:R-:W-:Y:S01]  /*3120*/  ISETP.GT.U32.AND P2, PT, R2, R83, PT ;  /* 0x000000530200720c */ /* 0x000fe20003f44070 */
[----:B------:R-:W-:-:S04]  /*3130*/  IMAD.HI.U32 R5, R5, R46, RZ ;  /* 0x0000002e05057227 */ /* 0x000fc800078e00ff */
[--C-:B------:R-:W-:Y:S01]  /*3140*/  @!P5 IMAD.IADD R71, R71, 0x1, -R2.reuse ;  /* 0x000000014747d824 */ /* 0x100fe200078e0a02 */
[C---:B------:R-:W-:Y:S01]  /*3150*/  ISETP.GT.U32.AND P5, PT, R2.reuse, R81, PT ;  /* 0x000000510200720c */ /* 0x040fe20003fa4070 */
[--C-:B------:R-:W-:Y:S01]  /*3160*/  @!P6 IMAD.IADD R75, R75, 0x1, -R2.reuse ;  /* 0x000000014b4be824 */ /* 0x100fe200078e0a02 */
[C---:B------:R-:W-:Y:S01]  /*3170*/  ISETP.GT.U32.AND P6, PT, R2.reuse, R61, PT ;  /* 0x0000003d0200720c */ /* 0x040fe20003fc4070 */
[--C-:B------:R-:W-:Y:S01]  /*3180*/  @!P3 IMAD.IADD R79, R79, 0x1, -R2.reuse ;  /* 0x000000014f4fb824 */ /* 0x100fe200078e0a02 */
[----:B------:R-:W-:Y:S01]  /*3190*/  ISETP.GT.U32.AND P3, PT, R2, R21, PT ;  /* 0x000000150200720c */ /* 0x000fe20003f64070 */
[----:B------:R-:W-:Y:S02]  /*31a0*/  IMAD.MOV R58, RZ, RZ, -R5 ;  /* 0x000000ffff3a7224 */ /* 0x000fe400078e0a05 */
[----:B------:R-:W-:Y:S01]  /*31b0*/  @!P1 IMAD.IADD R77, R77, 0x1, -R2 ;  /* 0x000000014d4d9824 */ /* 0x000fe200078e0a02 */
[----:B------:R-:W-:Y:S01]  /*31c0*/  ISETP.GE.AND P1, PT, R60, RZ, PT ;  /* 0x000000ff3c00720c */ /* 0x000fe20003f26270 */
[----:B------:R-:W-:-:S02]  /*31d0*/  IMAD R46, R3, R58, R46 ;  /* 0x0000003a032e7224 */ /* 0x000fc400078e022e */
[--C-:B------:R-:W-:Y:S02]  /*31e0*/  @!P2 IMAD.IADD R83, R83, 0x1, -R2.reuse ;  /* 0x000000015353a824 */ /* 0x100fe400078e0a02 */
[--C-:B------:R-:W-:Y:S01]  /*31f0*/  @!P5 IMAD.IADD R81, R81, 0x1, -R2.reuse ;  /* 0x000000015151d824 */ /* 0x100fe200078e0a02 */
[----:B------:R-:W-:Y:S01]  /*3200*/  ISETP.GT.U32.AND P2, PT, R3, R46, PT ;  /* 0x0000002e0300720c */ /* 0x000fe20003f44070 */
[--C-:B------:R-:W-:Y:S01]  /*3210*/  @!P6 IMAD.IADD R61, R61, 0x1, -R2.reuse ;  /* 0x000000013d3de824 */ /* 0x100fe200078e0a02 */
[----:B------:R-:W-:Y:S01]  /*3220*/  ISETP.GE.AND P5, PT, R64, RZ, PT ;  /* 0x000000ff4000720c */ /* 0x000fe20003fa6270 */
[----:B------:R-:W-:Y:S01]  /*3230*/  @!P3 IMAD.IADD R21, R21, 0x1, -R2 ;  /* 0x000000011515b824 */ /* 0x000fe200078e0a02 */
[----:B------:R-:W-:Y:S01]  /*3240*/  ISETP.GE.AND P6, PT, R66, RZ, PT ;  /* 0x000000ff4200720c */ /* 0x000fe20003fc6270 */
[----:B------:R-:W-:Y:S01]  /*3250*/  IMAD.MOV.U32 R74, RZ, RZ, R71 ;  /* 0x000000ffff4a7224 */ /* 0x000fe200078e0047 */
[----:B------:R-:W-:Y:S01]  /*3260*/  ISETP.GE.AND P3, PT, R72, RZ, PT ;  /* 0x000000ff4800720c */ /* 0x000fe20003f66270 */
[----:B------:R-:W-:-:S02]  /*3270*/  IMAD.MOV.U32 R60, RZ, RZ, R63 ;  /* 0x000000ffff3c7224 */ /* 0x000fc400078e003f */
[----:B------:R-:W-:Y:S01]  /*3280*/  @!P1 IMAD.MOV R74, RZ, RZ, -R74 ;  /* 0x000000ffff4a9224 */ /* 0x000fe200078e0a4a */
[----:B------:R-:W-:Y:S01]  /*3290*/  ISETP.GT.U32.AND P1, PT, R2, R81, PT ;  /* 0x000000510200720c */ /* 0x000fe20003f24070 */
[----:B------:R-:W-:Y:S02]  /*32a0*/  IMAD.MOV.U32 R66, RZ, RZ, R69 ;  /* 0x000000ffff427224 */ /* 0x000fe400078e0045 */
[----:B------:R-:W-:Y:S02]  /*32b0*/  IMAD.MOV.U32 R76, RZ, RZ, R73 ;  /* 0x000000ffff4c7224 */ /* 0x000fe400078e0049 */
[----:B------:R-:W-:Y:S01]  /*32c0*/  IMAD.MOV.U32 R78, RZ, RZ, R75 ;  /* 0x000000ffff4e7224 */ /* 0x000fe200078e004b */
[----:B------:R-:W-:Y:S01]  /*32d0*/  LOP3.LUT R75, RZ, R90, RZ, 0x33, !PT ;  /* 0x0000005aff4b7212 */ /* 0x000fe200078e33ff */
[----:B------:R-:W-:Y:S02]  /*32e0*/  @!P2 IMAD.IADD R46, R46, 0x1, -R3 ;  /* 0x000000012e2ea824 */ /* 0x000fe400078e0a03 */
[----:B------:R-:W-:-:S02]  /*32f0*/  IMAD.SHL.U32 R8, R129, 0x4, RZ ;  /* 0x0000000481087824 */ /* 0x000fc400078e00ff */
[----:B------:R-:W-:Y:S01]  /*3300*/  @!P4 IMAD.MOV R60, RZ, RZ, -R60 ;  /* 0x000000ffff3cc224 */ /* 0x000fe200078e0a3c */
[C---:B------:R-:W-:Y:S01]  /*3310*/  ISETP.GT.U32.AND P4, PT, R2.reuse, R55, PT ;  /* 0x000000370200720c */ /* 0x040fe20003f84070 */
[----:B------:R-:W-:Y:S01]  /*3320*/  @!P0 IMAD.MOV R66, RZ, RZ, -R66 ;  /* 0x000000ffff428224 */ /* 0x000fe200078e0a42 */
[C---:B------:R-:W-:Y:S01]  /*3330*/  ISETP.GT.U32.AND P0, PT, R2.reuse, R79, PT ;  /* 0x0000004f0200720c */ /* 0x040fe20003f04070 */
[----:B------:R-:W-:Y:S01]  /*3340*/  @!P5 IMAD.MOV R76, RZ, RZ, -R76 ;  /* 0x000000ffff4cd224 */ /* 0x000fe200078e0a4c */
[C---:B------:R-:W-:Y:S01]  /*3350*/  ISETP.GT.U32.AND P5, PT, R2.reuse, R61, PT ;  /* 0x0000003d0200720c */ /* 0x040fe20003fa4070 */
[----:B------:R-:W-:Y:S01]  /*3360*/  @!P6 IMAD.MOV R78, RZ, RZ, -R78 ;  /* 0x000000ffff4ee224 */ /* 0x000fe200078e0a4e */
[C---:B------:R-:W-:Y:S01]  /*3370*/  ISETP.GT.U32.AND P6, PT, R2.reuse, R21, PT ;  /* 0x000000150200720c */ /* 0x040fe20003fc4070 */
[----:B------:R-:W-:Y:S01]  /*3380*/  @!P3 IMAD.MOV R77, RZ, RZ, -R77 ;  /* 0x000000ffff4db224 */ /* 0x000fe200078e0a4d */
[----:B------:R-:W-:Y:S01]  /*3390*/  ISETP.GT.U32.AND P3, PT, R2, R83, PT ;  /* 0x000000530200720c */ /* 0x000fe20003f64070 */
[----:B------:R-:W-:Y:S01]  /*33a0*/  @!P1 IMAD.IADD R81, R81, 0x1, -R2 ;  /* 0x0000000151519824 */ /* 0x000fe200078e0a02 */
[----:B------:R-:W-:-:S02]  /*33b0*/  ISETP.GT.U32.AND P2, PT, R3, R46, PT ;  /* 0x0000002e0300720c */ /* 0x000fc40003f44070 */
[----:B------:R-:W-:Y:S01]  /*33c0*/  LOP3.LUT R5, R8, 0x7c, RZ, 0xc0, !PT ;  /* 0x0000007c08057812 */ /* 0x000fe200078ec0ff */
[--C-:B------:R-:W-:Y:S01]  /*33d0*/  @!P4 IMAD.IADD R55, R55, 0x1, -R2.reuse ;  /* 0x000000013737c824 */ /* 0x100fe200078e0a02 */
[----:B------:R-:W-:Y:S01]  /*33e0*/  ISETP.GE.AND P1, PT, R82, RZ, PT ;  /* 0x000000ff5200720c */ /* 0x000fe20003f26270 */
[----:B------:R-:W-:Y:S01]  /*33f0*/  @!P0 IMAD.IADD R79, R79, 0x1, -R2 ;  /* 0x000000014f4f8824 */ /* 0x000fe200078e0a02 */
[----:B------:R-:W-:Y:S01]  /*3400*/  SHF.R.U32.HI R8, RZ, 0x2, R4 ;  /* 0x00000002ff087819 */ /* 0x000fe20000011604 */
[----:B------:R-:W-:Y:S01]  /*3410*/  IMAD R5, R4, 0x2, R5 ;  /* 0x0000000204057824 */ /* 0x000fe200078e0205 */
[----:B------:R-:W-:Y:S01]  /*3420*/  ISETP.GE.AND P0, PT, R80, RZ, PT ;  /* 0x000000ff5000720c */ /* 0x000fe20003f06270 */
[--C-:B------:R-:W-:Y:S01]  /*3430*/  @!P5 IMAD.IADD R61, R61, 0x1, -R2.reuse ;  /* 0x000000013d3dd824 */ /* 0x100fe200078e0a02 */
[----:B------:R-:W-:Y:S01]  /*3440*/  ISETP.GE.AND P5, PT, R86, RZ, PT ;  /* 0x000000ff5600720c */ /* 0x000fe20003fa6270 */
[--C-:B------:R-:W-:Y:S01]  /*3450*/  @!P6 IMAD.IADD R21, R21, 0x1, -R2.reuse ;  /* 0x000000011515e824 */ /* 0x100fe200078e0a02 */
[----:B------:R-:W-:Y:S01]  /*3460*/  LOP3.LUT R8, R5, R8, RZ, 0x3c, !PT ;  /* 0x0000000805087212 */ /* 0x000fe200078e3cff */
[----:B------:R-:W-:Y:S01]  /*3470*/  @!P3 IMAD.IADD R83, R83, 0x1, -R2 ;  /* 0x000000015353b824 */ /* 0x000fe200078e0a02 */
[----:B------:R-:W4:Y:S01]  /*3480*/  LDC.64 R4, c[0x0][0x230] ;  /* 0x00008c00ff047b82 */ /* 0x000f220000000a00 */
[----:B------:R-:W-:Y:S01]  /*3490*/  @!P2 IMAD.IADD R46, R46, 0x1, -R3 ;  /* 0x000000012e2ea824 */ /* 0x000fe200078e0a03 */
[----:B------:R-:W-:Y:S01]  /*34a0*/  ISETP.GE.AND P2, PT, R89, RZ, PT ;  /* 0x000000ff5900720c */ /* 0x000fe20003f46270 */
[----:B------:R-:W-:Y:S01]  /*34b0*/  @!P1 IMAD.MOV R81, RZ, RZ, -R81 ;  /* 0x000000ffff519224 */ /* 0x000fe200078e0a51 */
[----:B------:R-:W-:Y:S01]  /*34c0*/  ISETP.NE.AND P1, PT, R88, RZ, PT ;  /* 0x000000ff5800720c */ /* 0x000fe20003f25270 */
[----:B------:R-:W-:Y:S01]  /*34d0*/  IMAD.MOV.U32 R86, RZ, RZ, R46 ;  /* 0x000000ffff567224 */ /* 0x000fe200078e002e */
[----:B------:R-:W-:Y:S01]  /*34e0*/  ISETP.GE.AND P4, PT, R84, RZ, PT ;  /* 0x000000ff5400720c */ /* 0x000fe20003f86270 */
[----:B------:R-:W-:Y:S01]  /*34f0*/  @!P0 IMAD.MOV R79, RZ, RZ, -R79 ;  /* 0x000000ffff4f8224 */ /* 0x000fe200078e0a4f */
[----:B------:R-:W2:Y:S01]  /*3500*/  LDC.64 R2, c[0x0][0x238] ;  /* 0x00008e00ff027b82 */ /* 0x000ea20000000a00 */
[----:B------:R-:W-:Y:S01]  /*3510*/  ISETP.NE.AND P0, PT, R90, RZ, PT ;  /* 0x000000ff5a00720c */ /* 0x000fe20003f05270 */
[----:B------:R-:W-:Y:S01]  /*3520*/  IMAD.MOV.U32 R84, RZ, RZ, R21 ;  /* 0x000000ffff547224 */ /* 0x000fe200078e0015 */
[----:B------:R-:W-:Y:S01]  /*3530*/  ISETP.GE.AND P6, PT, R87, RZ, PT ;  /* 0x000000ff5700720c */ /* 0x000fe20003fc6270 */
[----:B------:R-:W-:Y:S01]  /*3540*/  IMAD.MOV.U32 R82, RZ, RZ, R61 ;  /* 0x000000ffff527224 */ /* 0x000fe200078e003d */
[C---:B------:R-:W-:Y:S01]  /*3550*/  SEL R21, R75.reuse, R7, !P0 ;  /* 0x000000074b157207 */ /* 0x040fe20004000000 */
[----:B------:R-:W-:Y:S01]  /*3560*/  IMAD.MOV.U32 R80, RZ, RZ, R55 ;  /* 0x000000ffff507224 */ /* 0x000fe200078e0037 */
[----:B------:R-:W-:Y:S01]  /*3570*/  SEL R71, R75, R6, !P0 ;  /* 0x000000064b477207 */ /* 0x000fe20004000000 */
[----:B------:R-:W-:Y:S01]  /*3580*/  @!P2 IMAD.MOV R86, RZ, RZ, -R86 ;  /* 0x000000ffff56a224 */ /* 0x000fe200078e0a56 */
[----:B------:R-:W-:Y:S01]  /*3590*/  @!P1 LOP3.LUT R86, RZ, R88, RZ, 0x33, !PT ;  /* 0x00000058ff569212 */ /* 0x000fe200078e33ff */
[----:B------:R-:W-:Y:S01]  /*35a0*/  IMAD R21, R21, UR4, RZ ;  /* 0x0000000415157c24 */ /* 0x000fe2000f8e02ff */
[----:B------:R-:W-:Y:S01]  /*35b0*/  SEL R72, R75, R10, !P0 ;  /* 0x0000000a4b487207 */ /* 0x000fe20004000000 */
[----:B------:R-:W-:Y:S01]  /*35c0*/  IMAD R71, R71, UR4, RZ ;  /* 0x0000000447477c24 */ /* 0x000fe2000f8e02ff */
[C---:B------:R-:W-:Y:S01]  /*35d0*/  SEL R73, R75.reuse, R11, !P0 ;  /* 0x0000000b4b497207 */ /* 0x040fe20004000000 */
[----:B------:R-:W-:Y:S01]  /*35e0*/  @!P5 IMAD.MOV R82, RZ, RZ, -R82 ;  /* 0x000000ffff52d224 */ /* 0x000fe200078e0a52 */
[C---:B------:R-:W-:Y:S01]  /*35f0*/  SEL R12, R75.reuse, R12, !P0 ;  /* 0x0000000c4b0c7207 */ /* 0x040fe20004000000 */
[----:B----4-:R-:W-:Y:S01]  /*3600*/  IMAD R213, R86, R5, RZ ;  /* 0x0000000556d57224 */ /* 0x010fe200078e02ff */
[C---:B------:R-:W-:Y:S01]  /*3610*/  SEL R63, R75.reuse, R15, !P0 ;  /* 0x0000000f4b3f7207 */ /* 0x040fe20004000000 */
[----:B------:R-:W-:Y:S01]  /*3620*/  IMAD R72, R72, UR4, RZ ;  /* 0x0000000448487c24 */ /* 0x000fe2000f8e02ff */
[----:B------:R-:W-:Y:S01]  /*3630*/  SEL R13, R75, R13, !P0 ;  /* 0x0000000d4b0d7207 */ /* 0x000fe20004000000 */
[----:B------:R-:W-:Y:S01]  /*3640*/  IMAD R73, R73, UR4, RZ ;  /* 0x0000000449497c24 */ /* 0x000fe2000f8e02ff */
[----:B------:R-:W-:Y:S01]  /*3650*/  STL [R1+0x308], R213 ;  /* 0x000308d501007387 */ /* 0x000fe20000100800 */
[C---:B------:R-:W-:Y:S01]  /*3660*/  SEL R16, R75.reuse, R16, !P0 ;  /* 0x000000104b107207 */ /* 0x040fe20004000000 */
[----:B------:R-:W-:Y:S01]  /*3670*/  IMAD R93, R12, UR4, RZ ;  /* 0x000000040c5d7c24 */ /* 0x000fe2000f8e02ff */
[C---:B------:R-:W-:Y:S01]  /*3680*/  SEL R17, R75.reuse, R17, !P0 ;  /* 0x000000114b117207 */ /* 0x040fe20004000000 */
[C---:B--2---:R-:W-:Y:S01]  /*3690*/  IMAD.SHL.U32 R201, R2.reuse, 0x4, RZ ;  /* 0x0000000402c97824 */ /* 0x044fe200078e00ff */
[C---:B------:R-:W-:Y:S01]  /*36a0*/  SEL R18, R75.reuse, R18, !P0 ;  /* 0x000000124b127207 */ /* 0x040fe20004000000 */
[C---:B------:R-:W-:Y:S01]  /*36b0*/  IMAD.SHL.U32 R211, R2.reuse, 0x2, RZ ;  /* 0x0000000202d37824 */ /* 0x040fe200078e00ff */
[C---:B------:R-:W-:Y:S01]  /*36c0*/  SEL R19, R75.reuse, R19, !P0 ;  /* 0x000000134b137207 */ /* 0x040fe20004000000 */
[C---:B------:R-:W-:Y:S01]  /*36d0*/  IMAD R210, R2.reuse, 0x3, RZ ;  /* 0x0000000302d27824 */ /* 0x040fe200078e02ff */
[----:B------:R-:W-:Y:S01]  /*36e0*/  STL [R1+0x248], R201 ;  /* 0x000248c901007387 */ /* 0x000fe20000100800 */
[C---:B------:R-:W-:Y:S01]  /*36f0*/  IMAD R185, R2.reuse, 0xc, RZ ;  /* 0x0000000c02b97824 */ /* 0x040fe200078e02ff */
        /* <DEDUP_REMOVED lines=41> */
[C---:B-1----:R-:W-:Y:S01]  /*3990*/  IMAD R9, R2.reuse, 0x3c, RZ ;  /* 0x0000003c02097824 */ /* 0x042fe200078e02ff */
        /* <DEDUP_REMOVED lines=21> */
[----:B------:R-:W-:Y:S01]  /*3af0*/  IMAD R237, R2, 0x1e, RZ ;  /* 0x0000001e02ed7824 */ /* 0x000fe200078e02ff */
[----:B------:R-:W-:Y:S01]  /*3b00*/  ISETP.GE.AND P3, PT, R62, RZ, PT ;  /* 0x000000ff3e00720c */ /* 0x000fe20003f66270 */
        /* <DEDUP_REMOVED lines=43> */
[----:B------:R-:W-:Y:S01]  /*3dc0*/  SEL R57, R75, R57, !P0 ;  /* 0x000000394b397207 */ /* 0x000fe20004000000 */
[----:B------:R-:W-:Y:S01]  /*3dd0*/  IMAD R124, R2, 0x3b, RZ ;  /* 0x0000003b027c7824 */ /* 0x000fe200078e02ff */
[----:B------:R-:W-:Y:S01]  /*3de0*/  STL [R1+0x404], R153 ;  /* 0x0004049901007387 */ /* 0x000fe20000100800 */
[----:B------:R-:W-:Y:S01]  /*3df0*/  IMAD R63, R63, UR4, RZ ;  /* 0x000000043f3f7c24 */ /* 0x000fe2000f8e02ff */
[----:B------:R-:W-:Y:S01]  /*3e00*/  SEL R62, R75, R47, !P0 ;  /* 0x0000002f4b3e7207 */ /* 0x000fe20004000000 */
[----:B------:R-:W-:Y:S01]  /*3e10*/  IMAD R92, R13, UR4, RZ ;  /* 0x000000040d5c7c24 */ /* 0x000fe2000f8e02ff */
        /* <DEDUP_REMOVED lines=34> */
[----:B------:R-:W-:Y:S01]  /*4040*/  LOP3.LUT R76, R129, 0x3f, RZ, 0xc0, !PT ;  /* 0x0000003f814c7812 */ /* 0x000fe200078ec0ff */
        /* <DEDUP_REMOVED lines=15> */
[C---:B------:R-:W-:Y:S01]  /*4140*/  SEL R59, R75.reuse, R66, !P0 ;  /* 0x000000424b3b7207 */ /* 0x040fe20004000000 */
[----:B------:R-:W-:Y:S01]  /*4150*/  IMAD R42, R42, UR4, RZ ;  /* 0x000000042a2a7c24 */ /* 0x000fe2000f8e02ff */
[----:B------:R-:W-:Y:S01]  /*4160*/  STL [R1+0x3cc], R205 ;  /* 0x0003cccd01007387 */ /* 0x000fe20000100800 */
[----:B---3--:R-:W-:Y:S01]  /*4170*/  IMAD R89, R58, UR4, RZ ;  /* 0x000000043a597c24 */ /* 0x008fe2000f8e02ff */
[C---:B------:R-:W-:Y:S01]  /*4180*/  SEL R53, R75.reuse, R82, !P0 ;  /* 0x000000524b357207 */ /* 0x040fe20004000000 */
[----:B------:R-:W-:Y:S01]  /*4190*/  @!P6 IMAD.MOV R84, RZ, RZ, -R84 ;  /* 0x000000ffff54e224 */ /* 0x000fe200078e0a54 */
[----:B------:R-:W-:Y:S01]  /*41a0*/  STL [R1+0x3c8], R203 ;  /* 0x0003c8cb01007387 */ /* 0x000fe20000100800 */
[----:B------:R-:W-:Y:S01]  /*41b0*/  IMAD R88, R44, UR4, RZ ;  /* 0x000000042c587c24 */ /* 0x000fe2000f8e02ff */
[C---:B------:R-:W-:Y:S01]  /*41c0*/  SEL R66, R75.reuse, R81, !P0 ;  /* 0x000000514b427207 */ /* 0x040fe20004000000 */
[----:B------:R-:W-:Y:S01]  /*41d0*/  @!P3 IMAD.MOV R83, RZ, RZ, -R83 ;  /* 0x000000ffff53b224 */ /* 0x000fe200078e0a53 */
        /* <DEDUP_REMOVED lines=19> */
[----:B------:R-:W-:Y:S01]  /*4310*/  IMAD R252, R76, R3, RZ ;  /* 0x000000034cfc7224 */ /* 0x000fe200078e02ff */
[----:B------:R-:W-:Y:S01]  /*4320*/  STL [R1+0x3b0], R171 ;  /* 0x0003b0ab01007387 */ /* 0x000fe20000100800 */
[----:B------:R-:W-:Y:S01]  /*4330*/  IMAD R81, R45, UR4, RZ ;  /* 0x000000042d517c24 */ /* 0x000fe2000f8e02ff */
[C---:B------:R-:W-:Y:S01]  /*4340*/  SEL R49, R75.reuse, R74, !P0 ;  /* 0x0000004a4b317207 */ /* 0x040fe20004000000 */
[----:B------:R-:W-:Y:S01]  /*4350*/  IMAD R70, R70, UR4, RZ ;  /* 0x0000000446467c24 */ /* 0x000fe2000f8e02ff */
[----:B------:R-:W-:Y:S01]  /*4360*/  STL [R1+0x3ac], R159 ;  /* 0x0003ac9f01007387 */ /* 0x000fe20000100800 */
[C---:B------:R-:W-:Y:S01]  /*4370*/  SEL R50, R75.reuse, R78, !P0 ;  /* 0x0000004e4b327207 */ /* 0x040fe20004000000 */
[----:B------:R-:W-:Y:S01]  /*4380*/  IMAD R68, R68, UR4, RZ ;  /* 0x0000000444447c24 */ /* 0x000fe2000f8e02ff */
[C---:B------:R-:W-:Y:S01]  /*4390*/  SEL R65, R75.reuse, R77, !P0 ;  /* 0x0000004d4b417207 */ /* 0x040fe20004000000 */
[----:B------:R-:W-:Y:S01]  /*43a0*/  STL [R1+0x3a8], R157 ;  /* 0x0003a89d01007387 */ /* 0x000fe20000100800 */
[C---:B------:R-:W-:Y:S01]  /*43b0*/  SEL R51, R75.reuse, R79, !P0 ;  /* 0x0000004f4b337207 */ /* 0x040fe20004000000 */
[C---:B------:R-:W-:Y:S01]  /*43c0*/  VIADD R10, R4.reuse, 0xfffffffe ;  /* 0xfffffffe040a7836 */ /* 0x040fe20000000000 */
[C---:B------:R-:W-:Y:S01]  /*43d0*/  SEL R52, R75.reuse, R80, !P0 ;  /* 0x000000504b347207 */ /* 0x040fe20004000000 */
[----:B------:R-:W-:Y:S01]  /*43e0*/  STL [R1+0x3a4], R155 ;  /* 0x0003a49b01007387 */ /* 0x000fe20000100800 */
[----:B------:R-:W-:Y:S01]  /*43f0*/  SEL R7, R75, R0, !P0 ;  /* 0x000000004b077207 */ /* 0x000fe20004000000 */
[----:B------:R-:W-:Y:S01]  /*4400*/  VIADD R0, R4, 0xffffffff ;  /* 0xffffffff04007836 */ /* 0x000fe20000000000 */
[----:B------:R-:W-:Y:S01]  /*4410*/  ISETP.GE.U32.AND P0, PT, R10, 0x7fffffbf, PT ;  /* 0x7fffffbf0a00780c */ /* 0x000fe20003f06070 */
[----:B------:R-:W-:Y:S01]  /*4420*/  STL [R1+0x3a0], R143 ;  /* 0x0003a08f01007387 */ /* 0x000fe20000100800 */
[----:B------:R-:W-:-:S02]  /*4430*/  VIADD R74, R4, 0xfffffffd ;  /* 0xfffffffd044a7836 */ /* 0x000fc40000000000 */
[C---:B------:R-:W-:Y:S01]  /*4440*/  VIADD R75, R4.reuse, 0xfffffffc ;  /* 0xfffffffc044b7836 */ /* 0x040fe20000000000 */
[----:B------:R-:W-:Y:S01]  /*4450*/  STL [R1+0x39c], R141 ;  /* 0x00039c8d01007387 */ /* 0x000fe20000100800 */
[----:B------:R-:W-:Y:S01]  /*4460*/  VIADD R251, R4, 0x3f ;  /* 0x0000003f04fb7836 */ /* 0x000fe20000000000 */
[----:B------:R-:W-:Y:S01]  /*4470*/  ISETP.GE.U32.AND P1, PT, R74, 0x7fffffbe, PT ;  /* 0x7fffffbe4a00780c */ /* 0x000fe20003f26070 */
[----:B------:R-:W-:Y:S01]  /*4480*/  VIADD R5, R4, 0xfffffffb ;  /* 0xfffffffb04057836 */ /* 0x000fe20000000000 */
[----:B------:R-:W-:Y:S01]  /*4490*/  STL [R1+0x398], R139 ;  /* 0x0003988b01007387 */ /* 0x000fe20000100800 */
[----:B------:R-:W-:Y:S01]  /*44a0*/  IMAD R80, R46, UR4, RZ ;  /* 0x000000042e507c24 */ /* 0x000fe2000f8e02ff */
[----:B------:R-:W-:Y:S01]  /*44b0*/  ISETP.GE.U32.AND P4, PT, R75, 0x7fffffbd, PT ;  /* 0x7fffffbd4b00780c */ /* 0x000fe20003f86070 */
[----:B------:R-:W-:Y:S01]  /*44c0*/  IMAD.SHL.U32 R4, R252, 0x4, RZ ;  /* 0x00000004fc047824 */ /* 0x000fe200078e00ff */
[----:B------:R-:W-:Y:S01]  /*44d0*/  STL [R1+0x394], R126 ;  /* 0x0003947e01007387 */ /* 0x000fe20000100800 */
[----:B------:R-:W-:Y:S01]  /*44e0*/  IMAD R79, R64, UR4, RZ ;  /* 0x00000004404f7c24 */ /* 0x000fe2000f8e02ff */
[----:B------:R-:W-:Y:S01]  /*44f0*/  ISETP.GE.U32.AND P2, PT, R0, 0x7fffffc0, PT ;  /* 0x7fffffc00000780c */ /* 0x000fe20003f46070 */
[----:B------:R-:W-:Y:S01]  /*4500*/  IMAD R78, R47, UR4, RZ ;  /* 0x000000042f4e7c24 */ /* 0x000fe2000f8e02ff */
[----:B------:R-:W-:Y:S01]  /*4510*/  STL [R1+0x390], R125 ;  /* 0x0003907d01007387 */ /* 0x000fe20000100800 */
[----:B------:R-:W-:Y:S01]  /*4520*/  IMAD R69, R69, UR4, RZ ;  /* 0x0000000445457c24 */ /* 0x000fe2000f8e02ff */
[----:B------:R-:W-:Y:S01]  /*4530*/  IADD3 R10, P3, R4, UR8, RZ ;  /* 0x00000008040a7c10 */ /* 0x000fe2000ff7e0ff */
[----:B------:R-:W-:Y:S01]  /*4540*/  IMAD R77, R48, UR4, RZ ;  /* 0x00000004304d7c24 */ /* 0x000fe2000f8e02ff */
[----:B------:R-:W-:Y:S01]  /*4550*/  STL [R1+0x38c], R124 ;  /* 0x00038c7c01007387 */ /* 0x000fe20000100800 */
[----:B------:R-:W-:Y:S01]  /*4560*/  IMAD R76, R60, UR4, RZ ;  /* 0x000000043c4c7c24 */ /* 0x000fe2000f8e02ff */
[----:B------:R-:W-:Y:S01]  /*4570*/  LEA.HI.X.SX32 R0, R252, UR9, 0x2, P3 ;  /* 0x00000009fc007c11 */ /* 0x000fe200098f16ff */
[----:B------:R-:W-:Y:S01]  /*4580*/  IMAD R75, R59, UR4, RZ ;  /* 0x000000043b4b7c24 */ /* 0x000fe2000f8e02ff */
[----:B------:R-:W-:Y:S01]  /*4590*/  STL [R1+0x304], R21 ;  /* 0x0003041501007387 */ /* 0x000fe20000100800 */
[----:B------:R-:W-:Y:S01]  /*45a0*/  IMAD R74, R49, UR4, RZ ;  /* 0x00000004314a7c24 */ /* 0x000fe2000f8e02ff */
[C---:B------:R-:W-:Y:S01]  /*45b0*/  LEA R96, P5, R21.reuse, R10, 0x2 ;  /* 0x0000000a15607211 */ /* 0x040fe200078a10ff */
[----:B------:R-:W-:Y:S01]  /*45c0*/  IMAD R227, R54, UR4, RZ ;  /* 0x0000000436e37c24 */ /* 0x000fe2000f8e02ff */
[----:B------:R-:W-:Y:S01]  /*45d0*/  STL [R1+0x300], R71 ;  /* 0x0003004701007387 */ /* 0x000fe20000100800 */
[----:B------:R-:W-:Y:S01]  /*45e0*/  IMAD R226, R50, UR4, RZ ;  /* 0x0000000432e27c24 */ /* 0x000fe2000f8e02ff */
[----:B------:R-:W-:Y:S01]  /*45f0*/  LEA.HI.X.SX32 R97, R21, R0, 0x2, P5 ;  /* 0x0000000015617211 */ /* 0x000fe200028f16ff */
[----:B------:R-:W-:Y:S01]  /*4600*/  IMAD R217, R65, UR4, RZ ;  /* 0x0000000441d97c24 */ /* 0x000fe2000f8e02ff */
[----:B------:R-:W-:Y:S01]  /*4610*/  STL [R1+0x2fc], R72 ;  /* 0x0002fc4801007387 */ /* 0x000fe20000100800 */
[----:B------:R-:W-:Y:S01]  /*4620*/  IMAD R216, R51, UR4, RZ ;  /* 0x0000000433d87c24 */ /* 0x000fe2000f8e02ff */
[-C--:B------:R-:W-:Y:S01]  /*4630*/  LEA R16, P5, R72, R10.reuse, 0x2 ;  /* 0x0000000a48107211 */ /* 0x080fe200078a10ff */
[----:B------:R-:W-:Y:S01]  /*4640*/  IMAD R215, R66, UR4, RZ ;  /* 0x0000000442d77c24 */ /* 0x000fe2000f8e02ff */
[----:B------:R-:W-:Y:S01]  /*4650*/  STL [R1+0x2f8], R73 ;  /* 0x0002f84901007387 */ /* 0x000fe20000100800 */
[----:B------:R-:W-:Y:S01]  /*4660*/  IMAD R123, R52, UR4, RZ ;  /* 0x00000004347b7c24 */ /* 0x000fe2000f8e02ff */
[-C--:B------:R-:W-:Y:S01]  /*4670*/  LEA R94, P3, R71, R10.reuse, 0x2 ;  /* 0x0000000a475e7211 */ /* 0x080fe200078610ff */
[----:B------:R-:W-:Y:S01]  /*4680*/  IMAD R122, R53, UR4, RZ ;  /* 0x00000004357a7c24 */ /* 0x000fe2000f8e02ff */
[----:B------:R-:W-:Y:S01]  /*4690*/  STL [R1+0x2f4], R93 ;  /* 0x0002f45d01007387 */ /* 0x000fe20000100800 */
[----:B------:R-:W-:Y:S01]  /*46a0*/  IMAD R214, R67, UR4, RZ ;  /* 0x0000000443d67c24 */ /* 0x000fe2000f8e02ff */
[----:B------:R-:W-:Y:S01]  /*46b0*/  LEA R12, P6, R73, R10, 0x2 ;  /* 0x0000000a490c7211 */ /* 0x000fe200078c10ff */
[----:B------:R-:W-:Y:S01]  /*46c0*/  IMAD R6, R6, UR4, RZ ;  /* 0x0000000406067c24 */ /* 0x000fe2000f8e02ff */
[----:B------:R-:W-:Y:S01]  /*46d0*/  STL [R1+0x2f0], R63 ;  /* 0x0002f03f01007387 */ /* 0x000fe20000100800 */
[----:B------:R-:W-:Y:S01]  /*46e0*/  IMAD R212, R7, UR4, RZ ;  /* 0x0000000407d47c24 */ /* 0x000fe2000f8e02ff */
[-C--:B------:R-:W-:Y:S01]  /*46f0*/  LEA.HI.X.SX32 R17, R72, R0.reuse, 0x2, P5 ;  /* 0x0000000048117211 */ /* 0x080fe200028f16ff */
[----:B------:R-:W-:Y:S01]  /*4700*/  IMAD.SHL.U32 R7, R213, 0x4, RZ ;  /* 0x00000004d5077824 */ /* 0x000fe200078e00ff */
[----:B------:R-:W-:Y:S01]  /*4710*/  STL [R1+0x2ec], R92 ;  /* 0x0002ec5c01007387 */ /* 0x000fe20000100800 */
[-C--:B------:R-:W-:Y:S01]  /*4720*/  LEA.HI.X.SX32 R95, R71, R0.reuse, 0x2, P3 ;  /* 0x00000000475f7211 */ /* 0x080fe200018f16ff */
[C---:B------:R-:W-:Y:S01]  /*4730*/  IMAD R182, R2.reuse, 0x44, RZ ;  /* 0x0000004402b67824 */ /* 0x040fe200078e02ff */
[----:B------:R-:W-:Y:S01]  /*4740*/  LEA.HI.X.SX32 R13, R73, R0, 0x2, P6 ;  /* 0x00000000490d7211 */ /* 0x000fe200030f16ff */
[----:B------:R-:W-:Y:S01]  /*4750*/  STL [R1+0x2e8], R91 ;  /* 0x0002e85b01007387 */ /* 0x000fe20000100800 */
[C---:B------:R-:W-:Y:S01]  /*4760*/  LEA R44, P3, R93.reuse, R10, 0x2 ;  /* 0x0000000a5d2c7211 */ /* 0x040fe200078610ff */
[C---:B------:R-:W-:Y:S01]  /*4770*/  IMAD R168, R2.reuse, 0x50, RZ ;  /* 0x0000005002a87824 */ /* 0x040fe200078e02ff */
[----:B------:R-:W1:Y:S01]  /*4780*/  S2UR UR4, SR_CgaCtaId ;  /* 0x00000000000479c3 */ /* 0x000e620000008800 */
[----:B------:R-:W-:Y:S01]  /*4790*/  STL [R1+0x2e4], R90 ;  /* 0x0002e45a01007387 */ /* 0x000fe20000100800 */
[----:B------:R-:W-:Y:S01]  /*47a0*/  LEA.HI.X.SX32 R45, R93, R0, 0x2, P3 ;  /* 0x000000005d2d7211 */ /* 0x000fe200018f16ff */
[----:B------:R-:W-:-:S02]  /*47b0*/  IMAD R180, R2, 0x48, RZ ;  /* 0x0000004802b47824 */ /* 0x000fc400078e02ff */
[----:B------:R-:W-:Y:S01]  /*47c0*/  STL [R1+0x2e0], R18 ;  /* 0x0002e01201007387 */ /* 0x000fe20000100800 */
[C---:B------:R-:W-:Y:S02]  /*47d0*/  IMAD R178, R2.reuse, 0x4c, RZ ;  /* 0x0000004c02b27824 */ /* 0x040fe400078e02ff */
[C---:B------:R-:W-:Y:S01]  /*47e0*/  IMAD R162, R2.reuse, 0x5c, RZ ;  /* 0x0000005c02a27824 */ /* 0x040fe200078e02ff */
[----:B------:R-:W-:Y:S01]  /*47f0*/  STL [R1+0x2dc], R19 ;  /* 0x0002dc1301007387 */ /* 0x000fe20000100800 */
[C---:B------:R-:W-:Y:S02]  /*4800*/  IMAD R166, R2.reuse, 0x54, RZ ;  /* 0x0000005402a67824 */ /* 0x040fe400078e02ff */
[C---:B------:R-:W-:Y:S01]  /*4810*/  IMAD R164, R2.reuse, 0x58, RZ ;  /* 0x0000005802a47824 */ /* 0x040fe200078e02ff */
[----:B------:R-:W-:Y:S01]  /*4820*/  STL [R1+0x2d8], R20 ;  /* 0x0002d81401007387 */ /* 0x000fe20000100800 */
[C---:B------:R-:W-:Y:S02]  /*4830*/  IMAD R148, R2.reuse, 0x68, RZ ;  /* 0x0000006802947824 */ /* 0x040fe400078e02ff */
[C---:B------:R-:W-:Y:S01]  /*4840*/  IMAD R152, R2.reuse, 0x60, RZ ;  /* 0x0000006002987824 */ /* 0x040fe200078e02ff */
[----:B------:R-:W-:Y:S01]  /*4850*/  STL [R1+0x2d4], R22 ;  /* 0x0002d41601007387 */ /* 0x000fe20000100800 */
[----:B------:R-:W-:-:S02]  /*4860*/  IMAD R150, R2, 0x64, RZ ;  /* 0x0000006402967824 */ /* 0x000fc400078e02ff */
[C---:B------:R-:W-:Y:S01]  /*4870*/  IMAD R136, R2.reuse, 0x74, RZ ;  /* 0x0000007402887824 */ /* 0x040fe200078e02ff */
[----:B------:R-:W-:Y:S01]  /*4880*/  STL [R1+0x2d0], R23 ;  /* 0x0002d01701007387 */ /* 0x000fe20000100800 */
[C---:B------:R-:W-:Y:S02]  /*4890*/  IMAD R146, R2.reuse, 0x6c, RZ ;  /* 0x0000006c02927824 */ /* 0x040fe400078e02ff */
[C---:B------:R-:W-:Y:S01]  /*48a0*/  IMAD R130, R2.reuse, 0x70, RZ ;  /* 0x0000007002827824 */ /* 0x040fe200078e02ff */
[----:B------:R-:W-:Y:S01]  /*48b0*/  STL [R1+0x2cc], R24 ;  /* 0x0002cc1801007387 */ /* 0x000fe20000100800 */
[C---:B------:R-:W-:Y:S01]  /*48c0*/  IMAD R134, R2.reuse, 0x78, RZ ;  /* 0x0000007802867824 */ /* 0x040fe200078e02ff */
[----:B-1----:R-:W-:Y:S01]  /*48d0*/  ULEA UR12, UR4, UR12, 0x18 ;  /* 0x0000000c040c7291 */ /* 0x002fe2000f8ec03f */
        /* <DEDUP_REMOVED lines=42> */
[----:B------:R-:W-:Y:S01]  /*4b80*/  IMAD R128, R2, 0xf0, RZ ;  /* 0x000000f002807824 */ /* 0x000fe200078e02ff */
[----:B------:R-:W-:Y:S04]  /*4b90*/  STL [R1+0x290], R39 ;  /* 0x0002902701007387 */ /* 0x000fe80000100800 */
        /* <DEDUP_REMOVED lines=34> */
[----:B------:R-:W-:Y:S04]  /*4dc0*/  STL.64 [R1+0x48], R96 ;  /* 0x0000486001007387 */ /* 0x000fe80000100a00 */
[----:B------:R1:W-:Y:S04]  /*4dd0*/  STL.64 [R1+0x38], R16 ;  /* 0x0000381001007387 */ /* 0x0003e80000100a00 */
[----:B------:R-:W-:Y:S04]  /*4de0*/  STL.64 [R1+0x40], R94 ;  /* 0x0000405e01007387 */ /* 0x000fe80000100a00 */
[----:B------:R2:W-:Y:S01]  /*4df0*/  STL.64 [R1+0x30], R12 ;  /* 0x0000300c01007387 */ /* 0x0005e20000100a00 */
[----:B-1----:R-:W-:-:S03]  /*4e00*/  LEA R16, P5, R63, R10, 0x2 ;  /* 0x0000000a3f107211 */ /* 0x002fc600078a10ff */
[----:B------:R1:W-:Y:S01]  /*4e10*/  STL.64 [R1+0x28], R44 ;  /* 0x0000282c01007387 */ /* 0x0003e20000100a00 */
[----:B------:R-:W-:Y:S02]  /*4e20*/  LEA.HI.X.SX32 R17, R63, R0, 0x2, P5 ;  /* 0x000000003f117211 */ /* 0x000fe400028f16ff */
[----:B--2---:R-:W-:-:S03]  /*4e30*/  LEA R12, P6, R92, R10, 0x2 ;  /* 0x0000000a5c0c7211 */ /* 0x004fc600078c10ff */
[----:B------:R2:W-:Y:S01]  /*4e40*/  STL.64 [R1+0x20], R16 ;  /* 0x0000201001007387 */ /* 0x0005e20000100a00 */
[----:B------:R-:W-:Y:S02]  /*4e50*/  LEA.HI.X.SX32 R13, R92, R0, 0x2, P6 ;  /* 0x000000005c0d7211 */ /* 0x000fe400030f16ff */
[----:B-1----:R-:W-:-:S03]  /*4e60*/  LEA R44, P3, R91, R10, 0x2 ;  /* 0x0000000a5b2c7211 */ /* 0x002fc600078610ff */
[----:B------:R1:W-:Y:S01]  /*4e70*/  STL.64 [R1+0x18], R12 ;  /* 0x0000180c01007387 */ /* 0x0003e20000100a00 */
[----:B------:R-:W-:Y:S02]  /*4e80*/  LEA.HI.X.SX32 R45, R91, R0, 0x2, P3 ;  /* 0x000000005b2d7211 */ /* 0x000fe400018f16ff */
[CC--:B------:R-:W-:Y:S02]  /*4e90*/  LEA R120, P3, R19.reuse, R10.reuse, 0x2 ;  /* 0x0000000a13787211 */ /* 0x0c0fe400078610ff */
[C---:B--2---:R-:W-:Y:S01]  /*4ea0*/  LEA R16, P5, R90.reuse, R10, 0x2 ;  /* 0x0000000a5a107211 */ /* 0x044fe200078a10ff */
[----:B------:R-:W-:Y:S01]  /*4eb0*/  STL.64 [R1+0x10], R44 ;  /* 0x0000102c01007387 */ /* 0x000fe20000100a00 */
[-C--:B------:R-:W-:Y:S02]  /*4ec0*/  LEA.HI.X.SX32 R121, R19, R0.reuse, 0x2, P3 ;  /* 0x0000000013797211 */ /* 0x080fe400018f16ff */
[----:B------:R-:W-:Y:S02]  /*4ed0*/  LEA.HI.X.SX32 R17, R90, R0, 0x2, P5 ;  /* 0x000000005a117211 */ /* 0x000fe400028f16ff */
[----:B------:R-:W-:-:S02]  /*4ee0*/  LEA R66, P5, R20, R10, 0x2 ;  /* 0x0000000a14427211 */ /* 0x000fc400078a10ff */
[CC--:B-1----:R-:W-:Y:S01]  /*4ef0*/  LEA R12, P6, R18.reuse, R10.reuse, 0x2 ;  /* 0x0000000a120c7211 */ /* 0x0c2fe200078c10ff */
[----:B------:R-:W-:Y:S01]  /*4f00*/  STL.64 [R1+0x8], R16 ;  /* 0x0000081001007387 */ /* 0x000fe20000100a00 */
[----:B------:R-:W-:Y:S02]  /*4f10*/  LEA R64, P3, R23, R10, 0x2 ;  /* 0x0000000a17407211 */ /* 0x000fe400078610ff */
[----:B------:R-:W-:Y:S01]  /*4f20*/  LEA.HI.X.SX32 R13, R18, R0, 0x2, P6 ;  /* 0x00000000120d7211 */ /* 0x000fe200030f16ff */
[----:B------:R-:W-:Y:S01]  /*4f30*/  STL.64 [R1+0x4a8], R120 ;  /* 0x0004a87801007387 */ /* 0x000fe20000100a00 */
[----:B------:R-:W-:Y:S02]  /*4f40*/  LEA R118, P6, R22, R10, 0x2 ;  /* 0x0000000a16767211 */ /* 0x000fe400078c10ff */
[----:B------:R-:W-:Y:S01]  /*4f50*/  LEA.HI.X.SX32 R67, R20, R0, 0x2, P5 ;  /* 0x0000000014437211 */ /* 0x000fe200028f16ff */
[----:B------:R1:W-:Y:S01]  /*4f60*/  STL.64 [R1], R12 ;  /* 0x0000000c01007387 */ /* 0x0003e20000100a00 */
[----:B------:R-:W-:-:S02]  /*4f70*/  LEA R116, P5, R24, R10, 0x2 ;  /* 0x0000000a18747211 */ /* 0x000fc400078a10ff */
[-C--:B------:R-:W-:Y:S01]  /*4f80*/  LEA.HI.X.SX32 R119, R22, R0.reuse, 0x2, P6 ;  /* 0x0000000016777211 */ /* 0x080fe200030f16ff */
[----:B------:R-:W-:Y:S01]  /*4f90*/  STL.64 [R1+0x480], R66 ;  /* 0x0004804201007387 */ /* 0x000fe20000100a00 */
[----:B------:R-:W-:Y:S02]  /*4fa0*/  LEA.HI.X.SX32 R65, R23, R0, 0x2, P3 ;  /* 0x0000000017417211 */ /* 0x000fe400018f16ff */
[-C--:B------:R-:W-:Y:S02]  /*4fb0*/  LEA R62, P6, R25, R10.reuse, 0x2 ;  /* 0x0000000a193e7211 */ /* 0x080fe400078c10ff */
[----:B------:R-:W-:Y:S01]  /*4fc0*/  LEA R114, P3, R26, R10, 0x2 ;  /* 0x0000000a1a727211 */ /* 0x000fe200078610ff */
[----:B------:R-:W-:Y:S01]  /*4fd0*/  STL.64 [R1+0x488], R64 ;  /* 0x0004884001007387 */ /* 0x000fe20000100a00 */
[----:B------:R-:W-:Y:S01]  /*4fe0*/  LEA.HI.X.SX32 R117, R24, R0, 0x2, P5 ;  /* 0x0000000018757211 */ /* 0x000fe200028f16ff */
[----:B-1----:R-:W1:Y:S01]  /*4ff0*/  LDC R12, c[0x0][0x230] ;  /* 0x00008c00ff0c7b82 */ /* 0x002e620000000800 */
[----:B------:R-:W-:Y:S01]  /*5000*/  LEA R60, P5, R27, R10, 0x2 ;  /* 0x0000000a1b3c7211 */ /* 0x000fe200078a10ff */
[----:B------:R-:W-:Y:S01]  /*5010*/  VIADD R13, R14, UR12 ;  /* 0x0000000c0e0d7c36 */ /* 0x000fe20008000000 */
[----:B------:R-:W-:-:S02]  /*5020*/  LEA.HI.X.SX32 R63, R25, R0, 0x2, P6 ;  /* 0x00000000193f7211 */ /* 0x000fc400030f16ff */
[----:B------:R-:W-:Y:S02]  /*5030*/  LEA.HI.X.SX32 R115, R26, R0, 0x2, P3 ;  /* 0x000000001a737211 */ /* 0x000fe400018f16ff */
[-C--:B------:R-:W-:Y:S01]  /*5040*/  LEA R112, P6, R28, R10.reuse, 0x2 ;  /* 0x0000000a1c707211 */ /* 0x080fe200078c10ff */
[----:B------:R-:W-:Y:S01]  /*5050*/  STL.64 [R1+0x490], R62 ;  /* 0x0004903e01007387 */ /* 0x000fe20000100a00 */
[----:B------:R-:W-:Y:S02]  /*5060*/  LEA R58, P3, R29, R10, 0x2 ;  /* 0x0000000a1d3a7211 */ /* 0x000fe400078610ff */
[----:B------:R-:W-:Y:S02]  /*5070*/  LEA.HI.X.SX32 R61, R27, R0, 0x2, P5 ;  /* 0x000000001b3d7211 */ /* 0x000fe400028f16ff */
[----:B------:R-:W-:Y:S02]  /*5080*/  LEA R110, P5, R30, R10, 0x2 ;  /* 0x0000000a1e6e7211 */ /* 0x000fe400078a10ff */
[-C--:B------:R-:W-:Y:S01]  /*5090*/  LEA.HI.X.SX32 R113, R28, R0.reuse, 0x2, P6 ;  /* 0x000000001c717211 */ /* 0x080fe200030f16ff */
[----:B------:R2:W-:Y:S01]  /*50a0*/  STL.64 [R1+0x498], R60 ;  /* 0x0004983c01007387 */ /* 0x0005e20000100a00 */
[----:B------:R-:W-:-:S02]  /*50b0*/  LEA.HI.X.SX32 R59, R29, R0, 0x2, P3 ;  /* 0x000000001d3b7211 */ /* 0x000fc400018f16ff */
[-C--:B------:R-:W-:Y:S02]  /*50c0*/  LEA R56, P6, R31, R10.reuse, 0x2 ;  /* 0x0000000a1f387211 */ /* 0x080fe400078c10ff */
[----:B------:R-:W-:Y:S01]  /*50d0*/  LEA R108, P3, R32, R10, 0x2 ;  /* 0x0000000a206c7211 */ /* 0x000fe200078610ff */
[----:B------:R3:W-:Y:S01]  /*50e0*/  STL.64 [R1+0x4a0], R58 ;  /* 0x0004a03a01007387 */ /* 0x0007e20000100a00 */
[----:B------:R-:W-:Y:S02]  /*50f0*/  LEA.HI.X.SX32 R111, R30, R0, 0x2, P5 ;  /* 0x000000001e6f7211 */ /* 0x000fe400028f16ff */
[----:B------:R-:W-:Y:S01]  /*5100*/  LEA R54, P5, R33, R10, 0x2 ;  /* 0x0000000a21367211 */ /* 0x000fe200078a10ff */
[----:B------:R4:W-:Y:S01]  /*5110*/  STL [R1+0x30c], R7 ;  /* 0x00030c0701007387 */ /* 0x0009e20000100800 */
[-C--:B------:R-:W-:Y:S01]  /*5120*/  LEA.HI.X.SX32 R57, R31, R0.reuse, 0x2, P6 ;  /* 0x000000001f397211 */ /* 0x080fe200030f16ff */
[----:B--2---:R-:W2:Y:S01]  /*5130*/  LDC R60, c[0x0][0x230] ;  /* 0x00008c00ff3c7b82 */ /* 0x004ea20000000800 */
[----:B------:R-:W-:-:S02]  /*5140*/  LEA.HI.X.SX32 R109, R32, R0, 0x2, P3 ;  /* 0x00000000206d7211 */ /* 0x000fc400018f16ff */
[-C--:B------:R-:W-:Y:S02]  /*5150*/  LEA R106, P6, R34, R10.reuse, 0x2 ;  /* 0x0000000a226a7211 */ /* 0x080fe400078c10ff */
[----:B------:R-:W-:Y:S02]  /*5160*/  LEA R52, P3, R35, R10, 0x2 ;  /* 0x0000000a23347211 */ /* 0x000fe400078610ff */
[----:B------:R-:W-:Y:S01]  /*5170*/  LEA.HI.X.SX32 R55, R33, R0, 0x2, P5 ;  /* 0x0000000021377211 */ /* 0x000fe200028f16ff */
[----:B---3--:R-:W3:Y:S01]  /*5180*/  LDC R59, c[0x0][0x230] ;  /* 0x00008c00ff3b7b82 */ /* 0x008ee20000000800 */
[----:B------:R-:W-:Y:S02]  /*5190*/  LEA R104, P5, R36, R10, 0x2 ;  /* 0x0000000a24687211 */ /* 0x000fe400078a10ff */
[-C--:B------:R-:W-:Y:S02]  /*51a0*/  LEA.HI.X.SX32 R107, R34, R0.reuse, 0x2, P6 ;  /* 0x00000000226b7211 */ /* 0x080fe400030f16ff */
[----:B------:R-:W-:-:S02]  /*51b0*/  LEA.HI.X.SX32 R53, R35, R0, 0x2, P3 ;  /* 0x0000000023357211 */ /* 0x000fc400018f16ff */
[-C--:B------:R-:W-:Y:S02]  /*51c0*/  LEA R50, P6, R37, R10.reuse, 0x2 ;  /* 0x0000000a25327211 */ /* 0x080fe400078c10ff */
[----:B------:R-:W-:Y:S02]  /*51d0*/  LEA R102, P3, R38, R10, 0x2 ;  /* 0x0000000a26667211 */ /* 0x000fe400078610ff */
[----:B------:R-:W-:Y:S02]  /*51e0*/  LEA.HI.X.SX32 R105, R36, R0, 0x2, P5 ;  /* 0x0000000024697211 */ /* 0x000fe400028f16ff */
        /* <DEDUP_REMOVED lines=16> */
[C---:B------:R-:W-:Y:S02]  /*52f0*/  LEA R40, P3, R86.reuse, R10, 0x2 ;  /* 0x0000000a56287211 */ /* 0x040fe400078610ff */
        /* <DEDUP_REMOVED lines=9> */
[----:B------:R-:W-:Y:S01]  /*5390*/  LEA.HI.X.SX32 R91, R84, R0, 0x2, P3 ;  /* 0x00000000545b7211 */ /* 0x000fe200018f16ff */
[----:B------:R-:W1:Y:S01]  /*53a0*/  LDC R15, c[0x0][0x230] ;  /* 0x00008c00ff0f7b82 */ /* 0x000e620000000800 */
[----:B------:R-:W-:-:S02]  /*53b0*/  LEA R88, P6, R82, R10, 0x2 ;  /* 0x0000000a52587211 */ /* 0x000fc400078c10ff */
[----:B------:R-:W-:Y:S02]  /*53c0*/  LEA R34, P3, R81, R10, 0x2 ;  /* 0x0000000a51227211 */ /* 0x000fe400078610ff */
[----:B------:R-:W-:Y:S02]  /*53d0*/  LEA.HI.X.SX32 R37, R83, R0, 0x2, P5 ;  /* 0x0000000053257211 */ /* 0x000fe400028f16ff */
[----:B------:R-:W-:Y:S02]  /*53e0*/  LEA R86, P5, R70, R10, 0x2 ;  /* 0x0000000a46567211 */ /* 0x000fe400078a10ff */
[-C--:B------:R-:W-:Y:S02]  /*53f0*/  LEA.HI.X.SX32 R89, R82, R0.reuse, 0x2, P6 ;  /* 0x0000000052597211 */ /* 0x080fe400030f16ff */
[----:B------:R-:W-:Y:S02]  /*5400*/  LEA.HI.X.SX32 R35, R81, R0, 0x2, P3 ;  /* 0x0000000051237211 */ /* 0x000fe400018f16ff */
        /* <DEDUP_REMOVED lines=25> */
[C---:B------:R-:W-:Y:S02]  /*55a0*/  LEA R20, P6, R216.reuse, R10, 0x2 ;  /* 0x0000000ad8147211 */ /* 0x040fe400078c10ff */
        /* <DEDUP_REMOVED lines=11> */
[----:B------:R-:W-:Y:S02]  /*5660*/  IADD3 R122, P6, R7, UR6, RZ ;  /* 0x00000006077a7c10 */ /* 0x000fe4000ffde0ff */
[----:B------:R-:W-:Y:S02]  /*5670*/  LEA.HI.X.SX32 R11, R212, R0, 0x2, P3 ;  /* 0x00000000d40b7211 */ /* 0x000fe400018f16ff */
[----:B------:R-:W-:Y:S02]  /*5680*/  LEA.HI.X.SX32 R123, R213, UR7, 0x2, P6 ;  /* 0x00000007d57b7c11 */ /* 0x000fe4000b0f16ff */
[----:B------:R-:W-:Y:S02]  /*5690*/  LEA R244, P3, R2, R122, 0x3 ;  /* 0x0000007a02f47211 */ /* 0x000fe400078618ff */
[----:B------:R-:W-:Y:S01]  /*56a0*/  LEA.HI.X.SX32 R69, R6, R0, 0x2, P5 ;  /* 0x0000000006457211 */ /* 0x000fe200028f16ff */
[----:B------:R-:W-:Y:S01]  /*56b0*/  @!PT LDS RZ, [RZ] ;  /* 0x00000000fffff984 */ /* 0x000fe20000000800 */
[----:B------:R-:W-:Y:S01]  /*56c0*/  @!PT LDS RZ, [RZ] ;  /* 0x00000000fffff984 */ /* 0x000fe20000000800 */
[----:B------:R-:W-:Y:S01]  /*56d0*/  @!PT LDS RZ, [RZ] ;  /* 0x00000000fffff984 */ /* 0x000fe20000000800 */
[----:B------:R3:W-:Y:S01]  /*56e0*/  LDGSTS.E [R13], desc[UR16][R122.64], !P2 ;  /* 0x000000007a0d7fae */ /* 0x0007e2000d121850 */
[----:B------:R-:W-:-:S02]  /*56f0*/  IADD3 R6, P5, R201, R122, RZ ;  /* 0x0000007ac9067210 */ /* 0x000fc40007fbe0ff */
[-C--:B------:R-:W-:Y:S02]  /*5700*/  LEA.HI.X.SX32 R245, R211, R123.reuse, 0x2, P3 ;  /* 0x0000007bd3f57211 */ /* 0x080fe400018f16ff */
[-C--:B------:R-:W-:Y:S02]  /*5710*/  IADD3 R242, P6, R185, R122.reuse, RZ ;  /* 0x0000007ab9f27210 */ /* 0x080fe40007fde0ff */
[-C--:B------:R-:W-:Y:S02]  /*5720*/  IADD3 R230, P3, R163, R122.reuse, RZ ;  /* 0x0000007aa3e67210 */ /* 0x080fe40007f7e0ff */
[CC--:B----4-:R-:W-:Y:S02]  /*5730*/  LEA.HI.X.SX32 R7, R2.reuse, R123.reuse, 0x2, P5 ;  /* 0x0000007b02077211 */ /* 0x0d0fe400028f16ff */
[----:B------:R-:W-:Y:S02]  /*5740*/  LEA R232, P5, R2, R122, 0x4 ;  /* 0x0000007a02e87211 */ /* 0x000fe400078a20ff */
[-C--:B------:R-:W-:Y:S01]  /*5750*/  LEA.HI.X.SX32 R243, R210, R123.reuse, 0x2, P6 ;  /* 0x0000007bd2f37211 */ /* 0x080fe200030f16ff */
[----:B------:R-:W-:Y:S01]  /*5760*/  LDGSTS.E [R13+0x4], desc[UR16][R6.64], !P0 ;  /* 0x00004000060d7fae */ /* 0x000fe2000c121850 */
[----:B------:R-:W-:-:S02]  /*5770*/  LEA.HI.X.SX32 R231, R200, R123, 0x2, P3 ;  /* 0x0000007bc8e77211 */ /* 0x000fc400018f16ff */
[-C--:B------:R-:W-:Y:S01]  /*5780*/  IADD3 R228, P6, R147, R122.reuse, RZ ;  /* 0x0000007a93e47210 */ /* 0x080fe20007fde0ff */
[----:B------:R-:W-:Y:S01]  /*5790*/  LDGSTS.E [R13+0x8], desc[UR16][R244.64], !P1 ;  /* 0x00008000f40d7fae */ /* 0x000fe2000c921850 */
[-C--:B------:R-:W-:Y:S02]  /*57a0*/  LEA R216, P3, R2, R122.reuse, 0x5 ;  /* 0x0000007a02d87211 */ /* 0x080fe400078628ff */
[-C--:B------:R-:W-:Y:S01]  /*57b0*/  LEA.HI.X.SX32 R233, R201, R123.reuse, 0x2, P5 ;  /* 0x0000007bc9e97211 */ /* 0x080fe200028f16ff */
[----:B------:R-:W-:Y:S01]  /*57c0*/  LDGSTS.E [R13+0xc], desc[UR16][R242.64], !P4 ;  /* 0x0000c000f20d7fae */ /* 0x000fe2000e121850 */
[----:B------:R-:W-:Y:S02]  /*57d0*/  IADD3 R226, P5, R133, R122, RZ ;  /* 0x0000007a85e27210 */ /* 0x000fe40007fbe0ff */
[-C--:B------:R-:W-:Y:S02]  /*57e0*/  LEA.HI.X.SX32 R229, R199, R123.reuse, 0x2, P6 ;  /* 0x0000007bc7e57211 */ /* 0x080fe400030f16ff */
[----:B------:R-:W-:-:S02]  /*57f0*/  LEA.HI.X.SX32 R217, R197, R123, 0x2, P3 ;  /* 0x0000007bc5d97211 */ /* 0x000fc400018f16ff */
[-C--:B------:R-:W-:Y:S02]  /*5800*/  IADD3 R214, P6, R209, R122.reuse, RZ ;  /* 0x0000007ad1d67210 */ /* 0x080fe40007fde0ff */
[-C--:B------:R-:W-:Y:S02]  /*5810*/  IADD3 R210, P3, R177, R122.reuse, RZ ;  /* 0x0000007ab1d27210 */ /* 0x080fe40007f7e0ff */
[-C--:B------:R-:W-:Y:S02]  /*5820*/  LEA.HI.X.SX32 R227, R198, R123.reuse, 0x2, P5 ;  /* 0x0000007bc6e37211 */ /* 0x080fe400028f16ff */
[----:B------:R-:W-:Y:S02]  /*5830*/  IADD3 R212, P5, R193, R122, RZ ;  /* 0x0000007ac1d47210 */ /* 0x000fe40007fbe0ff */
[-C--:B------:R-:W-:Y:S02]  /*5840*/  LEA.HI.X.SX32 R215, R196, R123.reuse, 0x2, P6 ;  /* 0x0000007bc4d77211 */ /* 0x080fe400030f16ff */
[----:B------:R-:W-:-:S02]  /*5850*/  LEA.HI.X.SX32 R211, R194, R123, 0x2, P3 ;  /* 0x0000007bc2d37211 */ /* 0x000fc400018f16ff */
[-C--:B------:R-:W-:Y:S02]  /*5860*/  IADD3 R196, P3, R127, R122.reuse, RZ ;  /* 0x0000007a7fc47210 */ /* 0x080fe40007f7e0ff */
[-C--:B------:R-:W-:Y:S02]  /*5870*/  LEA.HI.X.SX32 R213, R195, R123.reuse, 0x2, P5 ;  /* 0x0000007bc3d57211 */ /* 0x080fe400028f16ff */
[-C--:B------:R-:W-:Y:S02]  /*5880*/  IADD3 R200, P6, R161, R122.reuse, RZ ;  /* 0x0000007aa1c87210 */ /* 0x080fe40007fde0ff */
[-C--:B------:R-:W-:Y:S02]  /*5890*/  IADD3 R198, P5, R145, R122.reuse, RZ ;  /* 0x0000007a91c67210 */ /* 0x080fe40007fbe0ff */
[----:B------:R-:W-:Y:S02]  /*58a0*/  LEA.HI.X.SX32 R197, R183, R123, 0x2, P3 ;  /* 0x0000007bb7c57211 */ /* 0x000fe400018f16ff */
[----:B------:R-:W-:-:S02]  /*58b0*/  IADD3 R182, P3, R182, R122, RZ ;  /* 0x0000007ab6b67210 */ /* 0x000fc40007f7e0ff */
[-C--:B------:R-:W-:Y:S02]  /*58c0*/  LEA.HI.X.SX32 R201, R185, R123.reuse, 0x2, P6 ;  /* 0x0000007bb9c97211 */ /* 0x080fe400030f16ff */
[-C--:B------:R-:W-:Y:S02]  /*58d0*/  LEA.HI.X.SX32 R199, R184, R123.reuse, 0x2, P5 ;  /* 0x0000007bb8c77211 */ /* 0x080fe400028f16ff */
[-C--:B------:R-:W-:Y:S02]  /*58e0*/  IADD3 R194, P6, R9, R122.reuse, RZ ;  /* 0x0000007a09c27210 */ /* 0x080fe40007fde0ff */
[-C--:B------:R-:W-:Y:S02]  /*58f0*/  LEA R184, P5, R2, R122.reuse, 0x6 ;  /* 0x0000007a02b87211 */ /* 0x080fe400078a30ff */
[----:B------:R-:W-:Y:S02]  /*5900*/  LEA.HI.X.SX32 R183, R169, R123, 0x2, P3 ;  /* 0x0000007ba9b77211 */ /* 0x000fe400018f16ff */
[----:B------:R-:W-:-:S02]  /*5910*/  IADD3 R168, P3, R168, R122, RZ ;  /* 0x0000007aa8a87210 */ /* 0x000fc40007f7e0ff */
[-C--:B------:R-:W-:Y:S02]  /*5920*/  LEA.HI.X.SX32 R195, R181, R123.reuse, 0x2, P6 ;  /* 0x0000007bb5c37211 */ /* 0x080fe400030f16ff */
        /* <DEDUP_REMOVED lines=22> */
[----:B------:R-:W-:-:S02]  /*5a90*/  LEA R240, P3, R2, R122, 0x7 ;  /* 0x0000007a02f07211 */ /* 0x000fc400078638ff */
        /* <DEDUP_REMOVED lines=56> */
[----:B------:R-:W-:Y:S02]  /*5e20*/  IADD3 R142, P6, R142, R122, RZ ;  /* 0x0000007a8e8e7210 */ /* 0x000fe40007fde0ff */
[----:B------:R-:W-:Y:S02]  /*5e30*/  ISETP.GT.AND P5, PT, R251, 0x3f, PT ;  /* 0x0000003ffb00780c */ /* 0x000fe40003fa4270 */
[----:B------:R-:W-:Y:S02]  /*5e40*/  LEA.HI.X.SX32 R141, R125, R123, 0x2, P3 ;  /* 0x0000007b7d8d7211 */ /* 0x000fe400018f16ff */
[----:B------:R-:W-:-:S02]  /*5e50*/  LOP3.LUT R67, R129, 0x3f, RZ, 0xc0, !PT ;  /* 0x0000003f81437812 */ /* 0x000fc400078ec0ff */
[----:B------:R-:W-:Y:S02]  /*5e60*/  ISETP.GE.U32.AND P3, PT, R5, 0x7fffffbc, PT ;  /* 0x7fffffbc0500780c */ /* 0x000fe40003f66070 */
[----:B------:R-:W4:Y:S01]  /*5e70*/  LDC R5, c[0x0][0x230] ;  /* 0x00008c00ff057b82 */ /* 0x000f220000000800 */
[----:B------:R-:W-:Y:S01]  /*5e80*/  LEA.HI.X.SX32 R143, R126, R123, 0x2, P6 ;  /* 0x0000007b7e8f7211 */ /* 0x000fe200030f16ff */
[----:B------:R-:W-:Y:S01]  /*5e90*/  IMAD R126, R2, 0xf8, RZ ;  /* 0x000000f8027e7824 */ /* 0x000fe200078e02ff */
[----:B------:R-:W-:Y:S02]  /*5ea0*/  SEL R0, RZ, 0x4, !P5 ;  /* 0x00000004ff007807 */ /* 0x000fe40006800000 */
[----:B------:R-:W-:Y:S02]  /*5eb0*/  ISETP.GE.AND P6, PT, R67, UR5, PT ;  /* 0x0000000543007c0c */ /* 0x000fe4000bfc6270 */
[----:B------:R-:W-:Y:S02]  /*5ec0*/  IADD3 R138, P5, R138, R122, RZ ;  /* 0x0000007a8a8a7210 */ /* 0x000fe40007fbe0ff */
[----:B------:R-:W-:-:S02]  /*5ed0*/  SEL R0, R0, RZ, !P6 ;  /* 0x000000ff00007207 */ /* 0x000fc40007000000 */
[-C--:B------:R-:W-:Y:S01]  /*5ee0*/  LEA.HI.X.SX32 R139, R124, R123.reuse, 0x2, P5 ;  /* 0x0000007b7c8b7211 */ /* 0x080fe200028f16ff */
[----:B------:R-:W-:Y:S01]  /*5ef0*/  IMAD R124, R2, 0xf4, RZ ;  /* 0x000000f4027c7824 */ /* 0x000fe200078e02ff */
[-C--:B------:R-:W-:Y:S02]  /*5f00*/  IADD3 R128, P5, R128, R122.reuse, RZ ;  /* 0x0000007a80807210 */ /* 0x080fe40007fbe0ff */
[----:B------:R-:W-:Y:S01]  /*5f10*/  ISETP.NE.U32.AND P6, PT, R0, RZ, PT ;  /* 0x000000ff0000720c */ /* 0x000fe20003fc5070 */
[C---:B------:R-:W-:Y:S01]  /*5f20*/  IMAD R0, R2.reuse, 0x3d, RZ ;  /* 0x0000003d02007824 */ /* 0x040fe200078e02ff */
[----:B------:R-:W-:Y:S01]  /*5f30*/  LEA.HI.X.SX32 R129, R9, R123, 0x2, P5 ;  /* 0x0000007b09817211 */ /* 0x000fe200028f16ff */
[----:B------:R-:W-:Y:S01]  /*5f40*/  IMAD R9, R2, 0x3e, RZ ;  /* 0x0000003e02097824 */ /* 0x000fe200078e02ff */
[----:B------:R-:W-:Y:S02]  /*5f50*/  IADD3 R124, P5, R124, R122, RZ ;  /* 0x0000007a7c7c7210 */ /* 0x000fe40007fbe0ff */
[----:B------:R2:W-:Y:S01]  /*5f60*/  STL [R1+0x388], R0 ;  /* 0x0003880001007387 */ /* 0x0005e20000100800 */
[----:B------:R-:W-:-:S02]  /*5f70*/  LOP3.LUT R58, R14, 0x50, RZ, 0x3c, !PT ;  /* 0x000000500e3a7812 */ /* 0x000fc400078e3cff */
[----:B------:R-:W-:Y:S01]  /*5f80*/  LEA.HI.X.SX32 R125, R0, R123, 0x2, P5 ;  /* 0x0000007b007d7211 */ /* 0x000fe200028f16ff */
[----:B------:R1:W-:Y:S01]  /*5f90*/  STL [R1+0x384], R9 ;  /* 0x0003840901007387 */ /* 0x0003e20000100800 */
[----:B------:R-:W-:-:S04]  /*5fa0*/  IADD3 R126, P5, R126, R122, RZ ;  /* 0x0000007a7e7e7210 */ /* 0x000fc80007fbe0ff */
[----:B------:R-:W-:Y:S01]  /*5fb0*/  LEA.HI.X.SX32 R127, R9, R123, 0x2, P5 ;  /* 0x0000007b097f7211 */ /* 0x000fe200028f16ff */
[C---:B--2---:R-:W-:Y:S02]  /*5fc0*/  IMAD R0, R2.reuse, 0xfc, RZ ;  /* 0x000000fc02007824 */ /* 0x044fe400078e02ff */
[----:B-1----:R-:W-:-:S03]  /*5fd0*/  IMAD R9, R2, 0x3f, RZ ;  /* 0x0000003f02097824 */ /* 0x002fc600078e02ff */
[----:B------:R-:W-:Y:S01]  /*5fe0*/  IADD3 R120, P5, R0, R122, RZ ;  /* 0x0000007a00787210 */ /* 0x000fe20007fbe0ff */
[----:B----4-:R-:W-:Y:S02]  /*5ff0*/  VIADD R0, R5, 0xffffffdf ;  /* 0xffffffdf05007836 */ /* 0x010fe40000000000 */
[----:B------:R-:W1:Y:S01]  /*6000*/  LDC R5, c[0x0][0x230] ;  /* 0x00008c00ff057b82 */ /* 0x000e620000000800 */
[----:B------:R-:W-:Y:S01]  /*6010*/  LEA.HI.X.SX32 R121, R9, R123, 0x2, P5 ;  /* 0x0000007b09797211 */ /* 0x000fe200028f16ff */
[----:B------:R2:W-:Y:S01]  /*6020*/  STL [R1+0x380], R9 ;  /* 0x0003800901007387 */ /* 0x0005e20000100800 */
[----:B------:R-:W-:Y:S01]  /*6030*/  ISETP.GE.U32.AND P5, PT, R0, 0x7fffffa0, PT ;  /* 0x7fffffa00000780c */ /* 0x000fe20003fa6070 */
[----:B------:R-:W-:Y:S02]  /*6040*/  VIADD R0, R15, 0xffffffde ;  /* 0xffffffde0f007836 */ /* 0x000fe40000000000 */
[----:B------:R4:W-:Y:S02]  /*6050*/  STL.64 [R1+0x50], R120 ;  /* 0x0000507801007387 */ /* 0x0009e40000100a00 */
[----:B------:R-:W3:Y:S01]  /*6060*/  LDC R15, c[0x0][0x230] ;  /* 0x00008c00ff0f7b82 */ /* 0x000ee20000000800 */
[----:B------:R-:W-:Y:S01]  /*6070*/  ISETP.GE.U32.AND P2, PT, R0, 0x7fffff9f, PT ;  /* 0x7fffff9f0000780c */ /* 0x000fe20003f46070 */
[----:B------:R-:W-:Y:S01]  /*6080*/  VIADD R0, R12, 0xffffffdd ;  /* 0xffffffdd0c007836 */ /* 0x000fe20000000000 */
[----:B------:R-:W4:Y:S01]  /*6090*/  LDL.64 R62, [R1+0x28] ;  /* 0x00002800013e7983 */ /* 0x000f220000100a00 */
[----:B--2---:R-:W-:-:S03]  /*60a0*/  LOP3.LUT R9, R14, 0x10, RZ, 0x3c, !PT ;  /* 0x000000100e097812 */ /* 0x004fc600078e3cff */
[----:B------:R-:W-:Y:S01]  /*60b0*/  ISETP.GE.U32.AND P0, PT, R0, 0x7fffff9e, PT ;  /* 0x7fffff9e0000780c */ /* 0x000fe20003f06070 */
[----:B------:R-:W2:Y:S01]  /*60c0*/  LDC R12, c[0x0][0x230] ;  /* 0x00008c00ff0c7b82 */ /* 0x000ea20000000800 */
[----:B------:R-:W-:Y:S04]  /*60d0*/  LDGSTS.E [R13+0x8000], desc[UR16][R240.64], !P5 ;  /* 0x08000000f00d7fae */ /* 0x000fe8000e921850 */
[----:B------:R-:W4:Y:S01]  /*60e0*/  LDL.64 R64, [R1+0x18] ;  /* 0x0000180001407983 */ /* 0x000f220000100a00 */
[----:B-1----:R-:W-:-:S03]  /*60f0*/  VIADD R0, R5, 0xffffffdc ;  /* 0xffffffdc05007836 */ /* 0x002fc60000000000 */
[----:B------:R-:W-:Y:S01]  /*6100*/  LDGSTS.E [R13+0x8004], desc[UR16][R238.64], !P2 ;  /* 0x08004000ee0d7fae */ /* 0x000fe2000d121850 */
[----:B------:R-:W1:Y:S01]  /*6110*/  LDC R5, c[0x0][0x230] ;  /* 0x00008c00ff057b82 */ /* 0x000e620000000800 */
[----:B------:R-:W-:Y:S01]  /*6120*/  ISETP.GE.U32.AND P1, PT, R0, 0x7fffff9d, PT ;  /* 0x7fffff9d0000780c */ /* 0x000fe20003f26070 */
[----:B------:R-:W-:Y:S01]  /*6130*/  VIADD R0, R247, 0xfffffffa ;  /* 0xfffffffaf7007836 */ /* 0x000fe20000000000 */
[----:B------:R-:W-:Y:S05]  /*6140*/  LDGSTS.E [R13+0x8008], desc[UR16][R236.64], !P0 ;  /* 0x08008000ec0d7fae */ /* 0x000fea000c121850 */
[----:B------:R-:W2:Y:S01]  /*6150*/  LDC R247, c[0x0][0x230] ;  /* 0x00008c00fff77b82 */ /* 0x000ea20000000800 */
[----:B------:R-:W-:Y:S01]  /*6160*/  ISETP.GE.U32.AND P4, PT, R0, 0x7fffffbb, PT ;  /* 0x7fffffbb0000780c */ /* 0x000fe20003f86070 */
[----:B---3--:R-:W-:-:S02]  /*6170*/  VIADD R0, R15, 0xfffffff9 ;  /* 0xfffffff90f007836 */ /* 0x008fc40000000000 */
[----:B------:R-:W-:Y:S01]  /*6180*/  VIADD R15, R9, UR12 ;  /* 0x0000000c090f7c36 */ /* 0x000fe20008000000 */
[----:B------:R-:W-:Y:S02]  /*6190*/  LOP3.LUT R9, R14, 0x20, RZ, 0x3c, !PT ;  /* 0x000000200e097812 */ /* 0x000fe400078e3cff */
[----:B------:R-:W-:Y:S01]  /*61a0*/  ISETP.GE.U32.AND P5, PT, R0, 0x7fffffba, PT ;  /* 0x7fffffba0000780c */ /* 0x000fe20003fa6070 */
[----:B------:R-:W-:Y:S01]  /*61b0*/  VIADD R0, R246, 0xfffffff8 ;  /* 0xfffffff8f6007836 */ /* 0x000fe20000000000 */
[----:B------:R-:W-:Y:S01]  /*61c0*/  LDGSTS.E [R13+0x800c], desc[UR16][R234.64], !P1 ;  /* 0x0800c000ea0d7fae */ /* 0x000fe2000c921850 */
[----:B------:R-:W3:Y:S03]  /*61d0*/  LDC R246, c[0x0][0x230] ;  /* 0x00008c00fff67b82 */ /* 0x000ee60000000800 */
[----:B------:R-:W-:Y:S01]  /*61e0*/  ISETP.GE.U32.AND P2, PT, R0, 0x7fffffb9, PT ;  /* 0x7fffffb90000780c */ /* 0x000fe20003f46070 */
[----:B------:R-:W-:Y:S01]  /*61f0*/  LDGSTS.E [R15], desc[UR16][R232.64], !P3 ;  /* 0x00000000e80f7fae */ /* 0x000fe2000d921850 */
[----:B-1----:R-:W-:-:S03]  /*6200*/  VIADD R0, R5, 0xffffffdb ;  /* 0xffffffdb05007836 */ /* 0x002fc60000000000 */
[----:B------:R-:W1:Y:S01]  /*6210*/  LDC R5, c[0x0][0x230] ;  /* 0x00008c00ff057b82 */ /* 0x000e620000000800 */
[----:B------:R-:W-:Y:S01]  /*6220*/  LDGSTS.E [R15+0x4], desc[UR16][R230.64], !P4 ;  /* 0x00004000e60f7fae */ /* 0x000fe2000e121850 */
[----:B------:R-:W-:Y:S01]  /*6230*/  ISETP.GE.U32.AND P0, PT, R0, 0x7fffff9c, PT ;  /* 0x7fffff9c0000780c */ /* 0x000fe20003f06070 */
[----:B--2---:R-:W-:Y:S02]  /*6240*/  VIADD R0, R12, 0xffffffda ;  /* 0xffffffda0c007836 */ /* 0x004fe40000000000 */
[----:B------:R-:W-:Y:S03]  /*6250*/  LDGSTS.E [R15+0x8], desc[UR16][R228.64], !P5 ;  /* 0x00008000e40f7fae */ /* 0x000fe6000e921850 */
[----:B------:R-:W2:Y:S01]  /*6260*/  LDC R12, c[0x0][0x230] ;  /* 0x00008c00ff0c7b82 */ /* 0x000ea20000000800 */
[----:B------:R-:W-:Y:S01]  /*6270*/  ISETP.GE.U32.AND P1, PT, R0, 0x7fffff9b, PT ;  /* 0x7fffff9b0000780c */ /* 0x000fe20003f26070 */
[----:B------:R-:W-:Y:S01]  /*6280*/  LDGSTS.E [R15+0xc], desc[UR16][R226.64], !P2 ;  /* 0x0000c000e20f7fae */ /* 0x000fe2000d121850 */
[----:B---3--:R-:W-:-:S04]  /*6290*/  VIADD R0, R246, 0xffffffd9 ;  /* 0xffffffd9f6007836 */ /* 0x008fc80000000000 */
[----:B------:R-:W-:Y:S01]  /*62a0*/  LDGSTS.E [R15+0x8000], desc[UR16][R224.64], !P0 ;  /* 0x08000000e00f7fae */ /* 0x000fe2000c121850 */
[----:B------:R-:W3:Y:S01]  /*62b0*/  LDC R246, c[0x0][0x230] ;  /* 0x00008c00fff67b82 */ /* 0x000ee20000000800 */
[----:B------:R-:W-:Y:S01]  /*62c0*/  ISETP.GE.U32.AND P3, PT, R0, 0x7fffff9a, PT ;  /* 0x7fffff9a0000780c */ /* 0x000fe20003f66070 */
[----:B------:R-:W-:-:S04]  /*62d0*/  VIADD R0, R247, 0xffffffd8 ;  /* 0xffffffd8f7007836 */ /* 0x000fc80000000000 */
[----:B------:R-:W-:Y:S02]  /*62e0*/  LDGSTS.E [R15+0x8004], desc[UR16][R222.64], !P1 ;  /* 0x08004000de0f7fae */ /* 0x000fe4000c921850 */
[----:B------:R-:W3:Y:S01]  /*62f0*/  LDC R247, c[0x0][0x230] ;  /* 0x00008c00fff77b82 */ /* 0x000ee20000000800 */
[----:B------:R-:W-:Y:S01]  /*6300*/  ISETP.GE.U32.AND P4, PT, R0, 0x7fffff99, PT ;  /* 0x7fffff990000780c */ /* 0x000fe20003f86070 */
[----:B-1----:R-:W-:-:S05]  /*6310*/  VIADD R0, R5, 0xfffffff7 ;  /* 0xfffffff705007836 */ /* 0x002fca0000000000 */
[----:B------:R-:W-:Y:S01]  /*6320*/  ISETP.GE.U32.AND P5, PT, R0, 0x7fffffb8, PT ;  /* 0x7fffffb80000780c */ /* 0x000fe20003fa6070 */
[----:B--2---:R-:W-:Y:S01]  /*6330*/  VIADD R0, R12, 0xfffffff6 ;  /* 0xfffffff60c007836 */ /* 0x004fe20000000000 */
[----:B------:R-:W1:Y:S01]  /*6340*/  LDC R5, c[0x0][0x230] ;  /* 0x00008c00ff057b82 */ /* 0x000e620000000800 */
[----:B------:R-:W-:Y:S03]  /*6350*/  LDGSTS.E [R15+0x8008], desc[UR16][R220.64], !P3 ;  /* 0x08008000dc0f7fae */ /* 0x000fe6000d921850 */
[----:B------:R-:W-:Y:S01]  /*6360*/  ISETP.GE.U32.AND P2, PT, R0, 0x7fffffb7, PT ;  /* 0x7fffffb70000780c */ /* 0x000fe20003f46070 */
[----:B------:R-:W-:Y:S01]  /*6370*/  LDGSTS.E [R15+0x800c], desc[UR16][R218.64], !P4 ;  /* 0x0800c000da0f7fae */ /* 0x000fe2000e121850 */
[----:B---3--:R-:W-:Y:S02]  /*6380*/  VIADD R0, R246, 0xfffffff5 ;  /* 0xfffffff5f6007836 */ /* 0x008fe40000000000 */
[----:B------:R-:W2:Y:S01]  /*6390*/  LDC R12, c[0x0][0x230] ;  /* 0x00008c00ff0c7b82 */ /* 0x000ea20000000800 */
[----:B------:R-:W-:Y:S01]  /*63a0*/  VIADD R246, R9, UR12 ;  /* 0x0000000c09f67c36 */ /* 0x000fe20008000000 */
[----:B------:R-:W-:-:S02]  /*63b0*/  LOP3.LUT R9, R14, 0x30, RZ, 0x3c, !PT ;  /* 0x000000300e097812 */ /* 0x000fc400078e3cff */
[----:B------:R-:W-:Y:S02]  /*63c0*/  ISETP.GE.U32.AND P0, PT, R0, 0x7fffffb6, PT ;  /* 0x7fffffb60000780c */ /* 0x000fe40003f06070 */
[----:B------:R-:W-:Y:S01]  /*63d0*/  LDGSTS.E [R246], desc[UR16][R216.64], !P5 ;  /* 0x00000000d8f67fae */ /* 0x000fe2000e921850 */
[----:B------:R-:W-:Y:S02]  /*63e0*/  VIADD R0, R247, 0xfffffff4 ;  /* 0xfffffff4f7007836 */ /* 0x000fe40000000000 */
[----:B------:R-:W3:Y:S01]  /*63f0*/  LDC R247, c[0x0][0x230] ;  /* 0x00008c00fff77b82 */ /* 0x000ee20000000800 */
[----:B------:R-:W-:Y:S02]  /*6400*/  LDGSTS.E [R246+0x4], desc[UR16][R214.64], !P2 ;  /* 0x00004000d6f67fae */ /* 0x000fe4000d121850 */
[----:B------:R-:W-:Y:S01]  /*6410*/  ISETP.GE.U32.AND P1, PT, R0, 0x7fffffb5, PT ;  /* 0x7fffffb50000780c */ /* 0x000fe20003f26070 */
[----:B-1----:R-:W-:-:S04]  /*6420*/  VIADD R0, R5, 0xffffffd7 ;  /* 0xffffffd705007836 */ /* 0x002fc80000000000 */
[----:B------:R-:W-:Y:S01]  /*6430*/  LDGSTS.E [R246+0x8], desc[UR16][R212.64], !P0 ;  /* 0x00008000d4f67fae */ /* 0x000fe2000c121850 */
[----:B------:R-:W1:Y:S01]  /*6440*/  LDC R5, c[0x0][0x230] ;  /* 0x00008c00ff057b82 */ /* 0x000e620000000800 */
[----:B------:R-:W-:Y:S01]  /*6450*/  ISETP.GE.U32.AND P3, PT, R0, 0x7fffff98, PT ;  /* 0x7fffff980000780c */ /* 0x000fe20003f66070 */
[----:B--2---:R-:W-:-:S05]  /*6460*/  VIADD R0, R12, 0xffffffd6 ;  /* 0xffffffd60c007836 */ /* 0x004fca0000000000 */
[----:B------:R-:W-:Y:S01]  /*6470*/  LDGSTS.E [R246+0xc], desc[UR16][R210.64], !P1 ;  /* 0x0000c000d2f67fae */ /* 0x000fe2000c921850 */
[----:B------:R-:W2:Y:S01]  /*6480*/  LDC R12, c[0x0][0x230] ;  /* 0x00008c00ff0c7b82 */ /* 0x000ea20000000800 */
[----:B------:R-:W-:Y:S01]  /*6490*/  ISETP.GE.U32.AND P4, PT, R0, 0x7fffff97, PT ;  /* 0x7fffff970000780c */ /* 0x000fe20003f86070 */
[----:B---3--:R-:W-:-:S04]  /*64a0*/  VIADD R0, R247, 0xffffffd5 ;  /* 0xffffffd5f7007836 */ /* 0x008fc80000000000 */
[----:B------:R-:W-:Y:S02]  /*64b0*/  LDGSTS.E [R246+0x8000], desc[UR16][R208.64], !P3 ;  /* 0x08000000d0f67fae */ /* 0x000fe4000d921850 */
        /* <DEDUP_REMOVED lines=37> */
[----:B------:R-:W4:Y:S01]  /*6710*/  LDC R249, c[0x0][0x230] ;  /* 0x00008c00fff97b82 */ /* 0x000f220000000800 */
        /* <DEDUP_REMOVED lines=10> */
[----:B------:R-:W-:-:S02]  /*67c0*/  VIADD R248, R9, UR12 ;  /* 0x0000000c09f87c36 */ /* 0x000fc40008000000 */
[----:B------:R-:W-:-:S03]  /*67d0*/  ISETP.GE.U32.AND P5, PT, R0, 0x7fffffae, PT ;  /* 0x7fffffae0000780c */ /* 0x000fc60003fa6070 */
[----:B------:R-:W-:Y:S01]  /*67e0*/  LDGSTS.E [R248], desc[UR16][R184.64], !P3 ;  /* 0x00000000b8f87fae */ /* 0x000fe2000d921850 */
[----:B----4-:R-:W-:Y:S01]  /*67f0*/  VIADD R0, R249, 0xffffffec ;  /* 0xffffffecf9007836 */ /* 0x010fe20000000000 */
[----:B------:R-:W3:Y:S02]  /*6800*/  LDC R9, c[0x0][0x230] ;  /* 0x00008c00ff097b82 */ /* 0x000ee40000000800 */
[----:B------:R-:W-:Y:S02]  /*6810*/  LDGSTS.E [R248+0x4], desc[UR16][R182.64], !P4 ;  /* 0x00004000b6f87fae */ /* 0x000fe4000e121850 */
[----:B------:R-:W-:-:S04]  /*6820*/  ISETP.GE.U32.AND P2, PT, R0, 0x7fffffad, PT ;  /* 0x7fffffad0000780c */ /* 0x000fc80003f46070 */
[----:B------:R-:W4:Y:S01]  /*6830*/  LDC R249, c[0x0][0x230] ;  /* 0x00008c00fff97b82 */ /* 0x000f220000000800 */
[----:B-1----:R-:W-:Y:S01]  /*6840*/  VIADD R0, R5, 0xffffffcf ;  /* 0xffffffcf05007836 */ /* 0x002fe20000000000 */
[----:B------:R-:W-:Y:S04]  /*6850*/  LDGSTS.E [R248+0x8], desc[UR16][R180.64], !P5 ;  /* 0x00008000b4f87fae */ /* 0x000fe8000e921850 */
[----:B------:R-:W-:Y:S02]  /*6860*/  ISETP.GE.U32.AND P0, PT, R0, 0x7fffff90, PT ;  /* 0x7fffff900000780c */ /* 0x000fe40003f06070 */
[----:B------:R-:W1:Y:S01]  /*6870*/  LDC R5, c[0x0][0x230] ;  /* 0x00008c00ff057b82 */ /* 0x000e620000000800 */
[----:B--2---:R-:W-:Y:S01]  /*6880*/  VIADD R0, R12, 0xffffffce ;  /* 0xffffffce0c007836 */ /* 0x004fe20000000000 */
[----:B------:R-:W-:Y:S04]  /*6890*/  LDGSTS.E [R248+0xc], desc[UR16][R178.64], !P2 ;  /* 0x0000c000b2f87fae */ /* 0x000fe8000d121850 */
[----:B------:R-:W-:-:S02]  /*68a0*/  ISETP.GE.U32.AND P1, PT, R0, 0x7fffff8f, PT ;  /* 0x7fffff8f0000780c */ /* 0x000fc40003f26070 */
[----:B------:R-:W2:Y:S03]  /*68b0*/  LDC R12, c[0x0][0x230] ;  /* 0x00008c00ff0c7b82 */ /* 0x000ea60000000800 */
[----:B------:R-:W-:Y:S01]  /*68c0*/  LDGSTS.E [R248+0x8000], desc[UR16][R176.64], !P0 ;  /* 0x08000000b0f87fae */ /* 0x000fe2000c121850 */
[----:B----4-:R-:W-:-:S04]  /*68d0*/  VIADD R0, R249, 0xffffffcd ;  /* 0xffffffcdf9007836 */ /* 0x010fc80000000000 */
[----:B------:R-:W4:Y:S03]  /*68e0*/  LDC R249, c[0x0][0x230] ;  /* 0x00008c00fff97b82 */ /* 0x000f260000000800 */
[----:B------:R-:W-:Y:S01]  /*68f0*/  LDGSTS.E [R248+0x8004], desc[UR16][R174.64], !P1 ;  /* 0x08004000aef87fae */ /* 0x000fe2000c921850 */
[----:B------:R-:W-:Y:S01]  /*6900*/  ISETP.GE.U32.AND P3, PT, R0, 0x7fffff8e, PT ;  /* 0x7fffff8e0000780c */ /* 0x000fe20003f66070 */
[----:B------:R-:W-:-:S03]  /*6910*/  VIADD R0, R250, 0xffffffcc ;  /* 0xffffffccfa007836 */ /* 0x000fc60000000000 */
[----:B------:R-:W3:Y:S02]  /*6920*/  LDC R250, c[0x0][0x230] ;  /* 0x00008c00fffa7b82 */ /* 0x000ee40000000800 */
[----:B------:R-:W-:Y:S01]  /*6930*/  ISETP.GE.U32.AND P4, PT, R0, 0x7fffff8d, PT ;  /* 0x7fffff8d0000780c */ /* 0x000fe20003f86070 */
[----:B-1----:R-:W-:-:S05]  /*6940*/  VIADD R0, R5, 0xffffffeb ;  /* 0xffffffeb05007836 */ /* 0x002fca0000000000 */
[----:B------:R-:W-:Y:S01]  /*6950*/  ISETP.GE.U32.AND P5, PT, R0, 0x7fffffac, PT ;  /* 0x7fffffac0000780c */ /* 0x000fe20003fa6070 */
[----:B------:R-:W1:Y:S01]  /*6960*/  LDC R5, c[0x0][0x230] ;  /* 0x00008c00ff057b82 */ /* 0x000e620000000800 */
[----:B--2---:R-:W-:Y:S01]  /*6970*/  VIADD R0, R12, 0xffffffea ;  /* 0xffffffea0c007836 */ /* 0x004fe20000000000 */
[----:B------:R-:W-:Y:S04]  /*6980*/  LDGSTS.E [R248+0x8008], desc[UR16][R172.64], !P3 ;  /* 0x08008000acf87fae */ /* 0x000fe8000d921850 */
[----:B------:R-:W-:Y:S01]  /*6990*/  ISETP.GE.U32.AND P2, PT, R0, 0x7fffffab, PT ;  /* 0x7fffffab0000780c */ /* 0x000fe20003f46070 */
[----:B------:R-:W-:Y:S01]  /*69a0*/  LDGSTS.E [R248+0x800c], desc[UR16][R170.64], !P4 ;  /* 0x0800c000aaf87fae */ /* 0x000fe2000e121850 */
[----:B------:R-:W2:Y:S01]  /*69b0*/  LDC R12, c[0x0][0x230] ;  /* 0x00008c00ff0c7b82 */ /* 0x000ea20000000800 */
[----:B----4-:R-:W-:-:S02]  /*69c0*/  VIADD R0, R249, 0xffffffe9 ;  /* 0xffffffe9f9007836 */ /* 0x010fc40000000000 */
[----:B------:R-:W-:-:S03]  /*69d0*/  VIADD R249, R58, UR12 ;  /* 0x0000000c3af97c36 */ /* 0x000fc60008000000 */
[----:B------:R-:W-:Y:S01]  /*69e0*/  ISETP.GE.U32.AND P0, PT, R0, 0x7fffffaa, PT ;  /* 0x7fffffaa0000780c */ /* 0x000fe20003f06070 */
[----:B---3--:R-:W-:Y:S01]  /*69f0*/  VIADD R0, R250, 0xffffffe8 ;  /* 0xffffffe8fa007836 */ /* 0x008fe20000000000 */
[----:B------:R-:W-:Y:S01]  /*6a00*/  LDGSTS.E [R249], desc[UR16][R168.64], !P5 ;  /* 0x00000000a8f97fae */ /* 0x000fe2000e921850 */
[----:B------:R-:W3:Y:S03]  /*6a10*/  LDC R250, c[0x0][0x230] ;  /* 0x00008c00fffa7b82 */ /* 0x000ee60000000800 */
[----:B------:R-:W-:Y:S01]  /*6a20*/  ISETP.GE.U32.AND P1, PT, R0, 0x7fffffa9, PT ;  /* 0x7fffffa90000780c */ /* 0x000fe20003f26070 */
[----:B------:R-:W-:Y:S01]  /*6a30*/  LDGSTS.E [R249+0x4], desc[UR16][R166.64], !P2 ;  /* 0x00004000a6f97fae */ /* 0x000fe2000d121850 */
[----:B-1----:R-:W-:-:S03]  /*6a40*/  VIADD R0, R5, 0xffffffcb ;  /* 0xffffffcb05007836 */ /* 0x002fc60000000000 */
[----:B------:R-:W1:Y:S02]  /*6a50*/  LDC R5, c[0x0][0x230] ;  /* 0x00008c00ff057b82 */ /* 0x000e640000000800 */
[----:B------:R-:W-:Y:S01]  /*6a60*/  LDGSTS.E [R249+0x8], desc[UR16][R164.64], !P0 ;  /* 0x00008000a4f97fae */ /* 0x000fe2000c121850 */
[----:B------:R-:W-:Y:S01]  /*6a70*/  ISETP.GE.U32.AND P3, PT, R0, 0x7fffff8c, PT ;  /* 0x7fffff8c0000780c */ /* 0x000fe20003f66070 */
[----:B--2---:R-:W-:-:S04]  /*6a80*/  VIADD R0, R12, 0xffffffca ;  /* 0xffffffca0c007836 */ /* 0x004fc80000000000 */
[----:B------:R-:W2:Y:S01]  /*6a90*/  LDC R12, c[0x0][0x230] ;  /* 0x00008c00ff0c7b82 */ /* 0x000ea20000000800 */
[----:B------:R-:W-:Y:S01]  /*6aa0*/  LDGSTS.E [R249+0xc], desc[UR16][R162.64], !P1 ;  /* 0x0000c000a2f97fae */ /* 0x000fe2000c921850 */
[----:B------:R-:W-:Y:S01]  /*6ab0*/  ISETP.GE.U32.AND P4, PT, R0, 0x7fffff8b, PT ;  /* 0x7fffff8b0000780c */ /* 0x000fe20003f86070 */
[----:B---3--:R-:W-:-:S05]  /*6ac0*/  VIADD R0, R250, 0xffffffc9 ;  /* 0xffffffc9fa007836 */ /* 0x008fca0000000000 */
[----:B------:R-:W3:Y:S01]  /*6ad0*/  LDC R58, c[0x0][0x230] ;  /* 0x00008c00ff3a7b82 */ /* 0x000ee20000000800 */
[----:B------:R-:W-:Y:S01]  /*6ae0*/  LDGSTS.E [R249+0x8000], desc[UR16][R160.64], !P3 ;  /* 0x08000000a0f97fae */ /* 0x000fe2000d921850 */
[----:B------:R-:W-:Y:S01]  /*6af0*/  ISETP.GE.U32.AND P5, PT, R0, 0x7fffff8a, PT ;  /* 0x7fffff8a0000780c */ /* 0x000fe20003fa6070 */
[----:B------:R-:W-:-:S04]  /*6b00*/  VIADD R0, R9, 0xffffffc8 ;  /* 0xffffffc809007836 */ /* 0x000fc80000000000 */
[----:B------:R-:W-:Y:S01]  /*6b10*/  LDGSTS.E [R249+0x8004], desc[UR16][R158.64], !P4 ;  /* 0x080040009ef97fae */ /* 0x000fe2000e121850 */
[----:B------:R-:W4:Y:S01]  /*6b20*/  LDC R9, c[0x0][0x230] ;  /* 0x00008c00ff097b82 */ /* 0x000f220000000800 */
[----:B------:R-:W-:Y:S01]  /*6b30*/  ISETP.GE.U32.AND P2, PT, R0, 0x7fffff89, PT ;  /* 0x7fffff890000780c */ /* 0x000fe20003f46070 */
[----:B--2---:R-:W-:-:S06]  /*6b40*/  VIADD R0, R12, 0xffffffe7 ;  /* 0xffffffe70c007836 */ /* 0x004fcc0000000000 */
[----:B------:R-:W2:Y:S01]  /*6b50*/  LDC R250, c[0x0][0x230] ;  /* 0x00008c00fffa7b82 */ /* 0x000ea20000000800 */
[----:B------:R-:W-:Y:S01]  /*6b60*/  LDGSTS.E [R249+0x8008], desc[UR16][R156.64], !P5 ;  /* 0x080080009cf97fae */ /* 0x000fe2000e921850 */
[----:B------:R-:W-:Y:S01]  /*6b70*/  ISETP.GE.U32.AND P0, PT, R0, 0x7fffffa8, PT ;  /* 0x7fffffa80000780c */ /* 0x000fe20003f06070 */
[----:B-1----:R-:W-:-:S03]  /*6b80*/  VIADD R0, R5, 0xffffffe6 ;  /* 0xffffffe605007836 */ /* 0x002fc60000000000 */
[----:B------:R-:W-:Y:S02]  /*6b90*/  LDGSTS.E [R249+0x800c], desc[UR16][R154.64], !P2 ;  /* 0x0800c0009af97fae */ /* 0x000fe4000d121850 */
[----:B------:R-:W1:Y:S01]  /*6ba0*/  LDC R12, c[0x0][0x230] ;  /* 0x00008c00ff0c7b82 */ /* 0x000e620000000800 */
[----:B------:R-:W-:Y:S01]  /*6bb0*/  ISETP.GE.U32.AND P1, PT, R0, 0x7fffffa7, PT ;  /* 0x7fffffa70000780c */ /* 0x000fe20003f26070 */
[----:B----4-:R-:W-:-:S06]  /*6bc0*/  VIADD R0, R9, 0xffffffe5 ;  /* 0xffffffe509007836 */ /* 0x010fcc0000000000 */
[----:B------:R-:W4:Y:S01]  /*6bd0*/  LDC R5, c[0x0][0x230] ;  /* 0x00008c00ff057b82 */ /* 0x000f220000000800 */
[----:B------:R-:W-:-:S07]  /*6be0*/  ISETP.GE.U32.AND P3, PT, R0, 0x7fffffa6, PT ;  /* 0x7fffffa60000780c */ /* 0x000fce0003f66070 */
[----:B------:R-:W4:Y:S01]  /*6bf0*/  LDC R9, c[0x0][0x230] ;  /* 0x00008c00ff097b82 */ /* 0x000f220000000800 */
[----:B-1----:R-:W-:Y:S01]  /*6c00*/  VIADD R0, R12, 0xffffffe4 ;  /* 0xffffffe40c007836 */ /* 0x002fe20000000000 */
[----:B------:R-:W-:-:S04]  /*6c10*/  LOP3.LUT R12, R14, 0x60, RZ, 0x3c, !PT ;  /* 0x000000600e0c7812 */ /* 0x000fc800078e3cff */
[----:B------:R-:W-:Y:S01]  /*6c20*/  ISETP.GE.U32.AND P4, PT, R0, 0x7fffffa5, PT ;  /* 0x7fffffa50000780c */ /* 0x000fe20003f86070 */
[----:B--2---:R-:W-:Y:S02]  /*6c30*/  VIADD R0, R250, 0xffffffc7 ;  /* 0xffffffc7fa007836 */ /* 0x004fe40000000000 */
[----:B------:R-:W-:Y:S02]  /*6c40*/  VIADD R250, R12, UR12 ;  /* 0x0000000c0cfa7c36 */ /* 0x000fe40008000000 */
[----:B------:R-:W1:Y:S01]  /*6c50*/  LDC R12, c[0x0][0x230] ;  /* 0x00008c00ff0c7b82 */ /* 0x000e620000000800 */
[----:B------:R-:W-:Y:S01]  /*6c60*/  ISETP.GE.U32.AND P5, PT, R0, 0x7fffff88, PT ;  /* 0x7fffff880000780c */ /* 0x000fe20003fa6070 */
[----:B---3--:R-:W-:Y:S01]  /*6c70*/  VIADD R0, R58, 0xffffffc6 ;  /* 0xffffffc63a007836 */ /* 0x008fe20000000000 */
[----:B------:R-:W-:Y:S04]  /*6c80*/  LDGSTS.E [R250], desc[UR16][R152.64], !P0 ;  /* 0x0000000098fa7fae */ /* 0x000fe8000c121850 */
[----:B------:R-:W-:Y:S01]  /*6c90*/  ISETP.GE.U32.AND P2, PT, R0, 0x7fffff87, PT ;  /* 0x7fffff870000780c */ /* 0x000fe20003f46070 */
[----:B----4-:R-:W-:Y:S01]  /*6ca0*/  VIADD R0, R9, 0xffffffc5 ;  /* 0xffffffc509007836 */ /* 0x010fe20000000000 */
[----:B------:R-:W2:Y:S01]  /*6cb0*/  LDC R58, c[0x0][0x230] ;  /* 0x00008c00ff3a7b82 */ /* 0x000ea20000000800 */
[----:B------:R-:W-:Y:S03]  /*6cc0*/  LDGSTS.E [R250+0x4], desc[UR16][R150.64], !P1 ;  /* 0x0000400096fa7fae */ /* 0x000fe6000c921850 */
[----:B------:R-:W-:Y:S01]  /*6cd0*/  ISETP.GE.U32.AND P0, PT, R0, 0x7fffff86, PT ;  /* 0x7fffff860000780c */ /* 0x000fe20003f06070 */
[----:B------:R-:W-:Y:S01]  /*6ce0*/  VIADD R0, R5, 0xffffffc4 ;  /* 0xffffffc405007836 */ /* 0x000fe20000000000 */
[----:B------:R-:W-:Y:S02]  /*6cf0*/  LDGSTS.E [R250+0x8], desc[UR16][R148.64], !P3 ;  /* 0x0000800094fa7fae */ /* 0x000fe4000d921850 */
[----:B------:R-:W3:Y:S02]  /*6d00*/  LDC R9, c[0x0][0x230] ;  /* 0x00008c00ff097b82 */ /* 0x000ee40000000800 */
[----:B------:R-:W-:Y:S01]  /*6d10*/  ISETP.GE.U32.AND P1, PT, R0, 0x7fffff85, PT ;  /* 0x7fffff850000780c */ /* 0x000fe20003f26070 */
[----:B------:R-:W-:Y:S01]  /*6d20*/  LDGSTS.E [R250+0xc], desc[UR16][R146.64], !P4 ;  /* 0x0000c00092fa7fae */ /* 0x000fe2000e121850 */
[----:B-1----:R-:W-:-:S04]  /*6d30*/  VIADD R0, R12, 0xffffffe3 ;  /* 0xffffffe30c007836 */ /* 0x002fc80000000000 */
[----:B------:R-:W1:Y:S01]  /*6d40*/  LDC R5, c[0x0][0x230] ;  /* 0x00008c00ff057b82 */ /* 0x000e620000000800 */
[----:B------:R-:W-:Y:S01]  /*6d50*/  LDGSTS.E [R250+0x8000], desc[UR16][R144.64], !P5 ;  /* 0x0800000090fa7fae */ /* 0x000fe2000e921850 */
[----:B------:R-:W-:Y:S01]  /*6d60*/  ISETP.GE.U32.AND P3, PT, R0, 0x7fffffa4, PT ;  /* 0x7fffffa40000780c */ /* 0x000fe20003f66070 */
[----:B------:R-:W-:Y:S02]  /*6d70*/  VIADD R0, R60, 0xffffffe2 ;  /* 0xffffffe23c007836 */ /* 0x000fe40000000000 */
[----:B------:R-:W-:Y:S01]  /*6d80*/  LDGSTS.E [R250+0x8004], desc[UR16][R142.64], !P2 ;  /* 0x080040008efa7fae */ /* 0x000fe2000d121850 */
[----:B------:R-:W-:Y:S02]  /*6d90*/  LOP3.LUT R60, R14, 0x70, RZ, 0x3c, !PT ;  /* 0x000000700e3c7812 */ /* 0x000fe400078e3cff */
[----:B------:R-:W4:Y:S01]  /*6da0*/  LDC R12, c[0x0][0x230] ;  /* 0x00008c00ff0c7b82 */ /* 0x000f220000000800 */
[----:B------:R-:W-:Y:S01]  /*6db0*/  ISETP.GE.U32.AND P4, PT, R0, 0x7fffffa3, PT ;  /* 0x7fffffa30000780c */ /* 0x000fe20003f86070 */
[----:B------:R-:W-:Y:S01]  /*6dc0*/  VIADD R0, R59, 0xffffffe1 ;  /* 0xffffffe13b007836 */ /* 0x000fe20000000000 */
[----:B------:R-:W-:Y:S05]  /*6dd0*/  LDGSTS.E [R250+0x8008], desc[UR16][R140.64], !P0 ;  /* 0x080080008cfa7fae */ /* 0x000fea000c121850 */
[----:B------:R-:W4:Y:S01]  /*6de0*/  LDC R59, c[0x0][0x230] ;  /* 0x00008c00ff3b7b82 */ /* 0x000f220000000800 */
[----:B------:R-:W-:Y:S01]  /*6df0*/  ISETP.GE.U32.AND P5, PT, R0, 0x7fffffa2, PT ;  /* 0x7fffffa20000780c */ /* 0x000fe20003fa6070 */
[----:B--2---:R-:W-:Y:S01]  /*6e00*/  VIADD R0, R58, 0xffffffe0 ;  /* 0xffffffe03a007836 */ /* 0x004fe20000000000 */
[----:B------:R-:W-:Y:S04]  /*6e10*/  LDGSTS.E [R250+0x800c], desc[UR16][R138.64], !P1 ;  /* 0x0800c0008afa7fae */ /* 0x000fe8000c921850 */
[----:B------:R-:W-:Y:S01]  /*6e20*/  ISETP.GE.U32.AND P2, PT, R0, 0x7fffffa1, PT ;  /* 0x7fffffa10000780c */ /* 0x000fe20003f46070 */
[----:B------:R-:W2:Y:S01]  /*6e30*/  LDC R58, c[0x0][0x230] ;  /* 0x00008c00ff3a7b82 */ /* 0x000ea20000000800 */
[----:B---3--:R-:W-:-:S05]  /*6e40*/  VIADD R0, R9, 0xffffffc3 ;  /* 0xffffffc309007836 */ /* 0x008fca0000000000 */
[----:B------:R-:W-:Y:S01]  /*6e50*/  ISETP.GE.U32.AND P0, PT, R0, 0x7fffff84, PT ;  /* 0x7fffff840000780c */ /* 0x000fe20003f06070 */
[----:B-1----:R-:W-:Y:S01]  /*6e60*/  VIADD R0, R5, 0xffffffc2 ;  /* 0xffffffc205007836 */ /* 0x002fe20000000000 */
[----:B------:R-:W1:Y:S01]  /*6e70*/  LDC R9, c[0x0][0x230] ;  /* 0x00008c00ff097b82 */ /* 0x000e620000000800 */
[----:B------:R-:W-:Y:S02]  /*6e80*/  VIADD R5, R60, UR12 ;  /* 0x0000000c3c057c36 */ /* 0x000fe40008000000 */
[----:B------:R-:W3:Y:S01]  /*6e90*/  LDL.64 R60, [R1+0x38] ;  /* 0x00003800013c7983 */ /* 0x000ee20000100a00 */
[----:B------:R-:W-:-:S03]  /*6ea0*/  ISETP.GE.U32.AND P1, PT, R0, 0x7fffff83, PT ;  /* 0x7fffff830000780c */ /* 0x000fc60003f26070 */
[----:B------:R-:W-:Y:S01]  /*6eb0*/  LDGSTS.E [R5], desc[UR16][R130.64], !P3 ;  /* 0x0000000082057fae */ /* 0x000fe2000d921850 */
[----:B----4-:R-:W-:-:S03]  /*6ec0*/  VIADD R0, R59, 0xffffffc1 ;  /* 0xffffffc13b007836 */ /* 0x010fc60000000000 */
[----:B------:R-:W-:Y:S02]  /*6ed0*/  LDGSTS.E [R5+0x4], desc[UR16][R136.64], !P4 ;  /* 0x0000400088057fae */ /* 0x000fe4000e121850 */
[----:B------:R-:W-:Y:S02]  /*6ee0*/  ISETP.GE.U32.AND P3, PT, R0, 0x7fffff82, PT ;  /* 0x7fffff820000780c */ /* 0x000fe40003f66070 */
[----:B------:R-:W-:Y:S01]  /*6ef0*/  LDGSTS.E [R5+0x8], desc[UR16][R134.64], !P5 ;  /* 0x0000800086057fae */ /* 0x000fe2000e921850 */
[----:B--2---:R-:W-:-:S03]  /*6f00*/  VIADD R0, R58, 0xffffffc0 ;  /* 0xffffffc03a007836 */ /* 0x004fc60000000000 */
[----:B------:R-:W2:Y:S02]  /*6f10*/  LDL.64 R58, [R1+0x48] ;  /* 0x00004800013a7983 */ /* 0x000ea40000100a00 */
[----:B------:R-:W-:Y:S02]  /*6f20*/  ISETP.GE.AND P5, PT, R67, R0, PT ;  /* 0x000000004300720c */ /* 0x000fe40003fa6270 */
[----:B------:R-:W4:Y:S01]  /*6f30*/  LDL.64 R66, [R1+0x8] ;  /* 0x0000080001427983 */ /* 0x000f220000100a00 */
[----:B------:R-:W-:Y:S01]  /*6f40*/  ISETP.GE.U32.AND P4, PT, R0, 0x7fffff81, PT ;  /* 0x7fffff810000780c */ /* 0x000fe20003f86070 */
[----:B------:R-:W-:Y:S02]  /*6f50*/  VIADD R0, R12, 0xffffffbf ;  /* 0xffffffbf0c007836 */ /* 0x000fe40000000000 */
[----:B------:R-:W-:Y:S01]  /*6f60*/  LDGSTS.E [R5+0xc], desc[UR16][R132.64], !P2 ;  /* 0x0000c00084057fae */ /* 0x000fe2000d121850 */
[----:B------:R-:W1:Y:S02]  /*6f70*/  LDC R12, c[0x0][0x230] ;  /* 0x00008c00ff0c7b82 */ /* 0x000e640000000800 */
[----:B------:R-:W-:Y:S01]  /*6f80*/  ISETP.GE.U32.AND P2, PT, R0, 0x7fffff80, PT ;  /* 0x7fffff800000780c */ /* 0x000fe20003f46070 */
[----:B-1----:R-:W-:Y:S01]  /*6f90*/  VIADD R0, R9, 0xffffffbe ;  /* 0xffffffbe09007836 */ /* 0x002fe20000000000 */
[----:B------:R-:W-:Y:S04]  /*6fa0*/  LDGSTS.E [R5+0x8000], desc[UR16][R128.64], !P0 ;  /* 0x0800000080057fae */ /* 0x000fe8000c121850 */
[----:B------:R-:W-:Y:S01]  /*6fb0*/  ISETP.GE.U32.AND P0, PT, R0, 0x7fffff7f, PT ;  /* 0x7fffff7f0000780c */ /* 0x000fe20003f06070 */
[----:B------:R-:W-:Y:S01]  /*6fc0*/  LDGSTS.E [R5+0x8004], desc[UR16][R124.64], !P1 ;  /* 0x080040007c057fae */ /* 0x000fe2000c921850 */
[----:B------:R-:W1:Y:S03]  /*6fd0*/  LDC R0, c[0x0][0x230] ;  /* 0x00008c00ff007b82 */ /* 0x000e660000000800 */
[----:B------:R-:W-:Y:S04]  /*6fe0*/  LDGSTS.E [R5+0x8008], desc[UR16][R126.64], !P3 ;  /* 0x080080007e057fae */ /* 0x000fe8000d921850 */
[----:B------:R-:W-:Y:S01]  /*6ff0*/  LDGSTS.E [R5+0x800c], desc[UR16][R120.64], !P4 ;  /* 0x0800c00078057fae */ /* 0x000fe2000e121850 */
[----:B------:R-:W1:Y:S03]  /*7000*/  LDC R9, c[0x0][0x230] ;  /* 0x00008c00ff097b82 */ /* 0x000e660000000800 */
[----:B------:R-:W0:Y:S04]  /*7010*/  LDGDEPBAR ;  /* 0x00000000000079af */ /* 0x000e280000000000 */
[----:B------:R-:W4:Y:S01]  /*7020*/  LDL.LU.64 R120, [R1+0x4a8] ;  /* 0x0004a80001787983 */ /* 0x000f220000300a00 */
[----:B-1----:R-:W-:-:S05]  /*7030*/  VIADD R0, R0, 0xffffffbd ;  /* 0xffffffbd00007836 */ /* 0x002fca0000000000 */
[----:B------:R-:W-:Y:S01]  /*7040*/  ISETP.GE.U32.AND P1, PT, R0, 0x7fffff7e, PT ;  /* 0x7fffff7e0000780c */ /* 0x000fe20003f26070 */
[----:B------:R-:W-:Y:S02]  /*7050*/  VIADD R0, R12, 0xffffffbc ;  /* 0xffffffbc0c007836 */ /* 0x000fe40000000000 */
[----:B------:R-:W1:Y:S03]  /*7060*/  LDC R12, c[0x0][0x230] ;  /* 0x00008c00ff0c7b82 */ /* 0x000e660000000800 */
[----:B------:R-:W-:Y:S01]  /*7070*/  ISETP.GE.U32.AND P3, PT, R0, 0x7fffff7d, PT ;  /* 0x7fffff7d0000780c */ /* 0x000fe20003f66070 */
[----:B-1----:R-:W-:-:S04]  /*7080*/  VIADD R0, R12, 0xffffffbb ;  /* 0xffffffbb0c007836 */ /* 0x002fc80000000000 */
[----:B------:R-:W1:Y:S01]  /*7090*/  LDC R12, c[0x0][0x230] ;  /* 0x00008c00ff0c7b82 */ /* 0x000e620000000800 */
[----:B------:R-:W-:Y:S01]  /*70a0*/  ISETP.GE.U32.AND P4, PT, R0, 0x7fffff7c, PT ;  /* 0x7fffff7c0000780c */ /* 0x000fe20003f86070 */
[----:B------:R-:W-:Y:S01]  /*70b0*/  VIADD R0, R9, 0xffffffba ;  /* 0xffffffba09007836 */ /* 0x000fe20000000000 */
[----:B------:R-:W-:-:S04]  /*70c0*/  SEL R9, RZ, 0x4, P5 ;  /* 0x00000004ff097807 */ /* 0x000fc80002800000 */
[----:B------:R-:W-:Y:S02]  /*70d0*/  ISETP.GE.U32.AND P5, PT, R0, 0x7fffff7b, PT ;  /* 0x7fffff7b0000780c */ /* 0x000fe40003fa6070 */
[----:B------:R-:W1:Y:S02]  /*70e0*/  S2R R0, SR_TID.X ;  /* 0x0000000000007919 */ /* 0x000e640000002100 */
[----:B-1----:R-:W-:-:S05]  /*70f0*/  IMAD.SHL.U32 R0, R0, 0x400, RZ ;  /* 0x0000040000007824 */ /* 0x002fca00078e00ff */
[----:B------:R-:W-:-:S05]  /*7100*/  LOP3.LUT R0, R8, 0x8000, R0, 0xf8, !PT ;  /* 0x0000800008007812 */ /* 0x000fca00078ef800 */
[C---:B------:R-:W-:Y:S01]  /*7110*/  VIADD R8, R0.reuse, UR12 ;  /* 0x0000000c00087c36 */ /* 0x040fe20008000000 */
[----:B------:R1:W-:Y:S04]  /*7120*/  STL [R1+0x250], R0 ;  /* 0x0002500001007387 */ /* 0x0003e80000100800 */
[----:B--2---:R-:W-:Y:S04]  /*7130*/  LDGSTS.E [R8+0x30000], desc[UR16][R58.64], P6 ;  /* 0x300000003a087fae */ /* 0x004fe8000b121850 */
[----:B---3--:R-:W-:Y:S04]  /*7140*/  LDGSTS.E [R8+0x30400], desc[UR16][R60.64], P6 ;  /* 0x304000003c087fae */ /* 0x008fe8000b121850 */
[----:B------:R-:W-:Y:S04]  /*7150*/  LDGSTS.E [R8+0x30800], desc[UR16][R62.64], P6 ;  /* 0x308000003e087fae */ /* 0x000fe8000b121850 */
[----:B------:R-:W2:Y:S04]  /*7160*/  LDL.64 R58, [R1+0x40] ;  /* 0x00004000013a7983 */ /* 0x000ea80000100a00 */
[----:B------:R-:W3:Y:S04]  /*7170*/  LDL.64 R60, [R1+0x30] ;  /* 0x00003000013c7983 */ /* 0x000ee80000100a00 */
[----:B------:R-:W-:Y:S04]  /*7180*/  LDGSTS.E [R8+0x30c00], desc[UR16][R64.64], P6 ;  /* 0x30c0000040087fae */ /* 0x000fe8000b121850 */
[----:B------:R-:W3:Y:S04]  /*7190*/  LDL.64 R62, [R1+0x20] ;  /* 0x00002000013e7983 */ /* 0x000ee80000100a00 */
[----:B----4-:R-:W-:Y:S04]  /*71a0*/  LDGSTS.E [R8+0x31000], desc[UR16][R66.64], P6 ;  /* 0x3100000042087fae */ /* 0x010fe8000b121850 */
[----:B------:R-:W4:Y:S04]  /*71b0*/  LDL.64 R64, [R1+0x10] ;  /* 0x0000100001407983 */ /* 0x000f280000100a00 */
[----:B------:R-:W-:Y:S04]  /*71c0*/  LDGSTS.E [R8+0x31400], desc[UR16][R120.64], P6 ;  /* 0x3140000078087fae */ /* 0x000fe8000b121850 */
[----:B------:R-:W4:Y:S04]  /*71d0*/  LDL.64 R66, [R1] ;  /* 0x0000000001427983 */ /* 0x000f280000100a00 */
[----:B------:R-:W-:Y:S04]  /*71e0*/  LDGSTS.E [R8+0x31800], desc[UR16][R118.64], P6 ;  /* 0x3180000076087fae */ /* 0x000fe8000b121850 */
        /* <DEDUP_REMOVED lines=10> */
[----:B------:R-:W-:Y:S01]  /*7290*/  LDGSTS.E [R8+0x34400], desc[UR16][R96.64], P6 ;  /* 0x3440000060087fae */ /* 0x000fe2000b121850 */
[----:B-1----:R-:W-:-:S03]  /*72a0*/  LOP3.LUT R0, R0, 0x40, RZ, 0x3c, !PT ;  /* 0x0000004000007812 */ /* 0x002fc600078e3cff */
        /* <DEDUP_REMOVED lines=9> */
[----:B------:R1:W-:Y:S04]  /*7340*/  STL [R1+0x458], R0 ;  /* 0x0004580001007387 */ /* 0x0003e80000100800 */
[----:B------:R-:W-:Y:S04]  /*7350*/  LDGSTS.E [R8+0x36c00], desc[UR16][R76.64], P6 ;  /* 0x36c000004c087fae */ /* 0x000fe8000b121850 */
[----:B------:R-:W-:Y:S01]  /*7360*/  LDGSTS.E [R8+0x37000], desc[UR16][R74.64], P6 ;  /* 0x370000004a087fae */ /* 0x000fe2000b121850 */
[----:B-1----:R-:W-:-:S03]  /*7370*/  VIADD R0, R0, UR12 ;  /* 0x0000000c00007c36 */ /* 0x002fc60008000000 */
[----:B------:R-:W-:Y:S04]  /*7380*/  LDGSTS.E [R8+0x37400], desc[UR16][R72.64], P6 ;  /* 0x3740000048087fae */ /* 0x000fe8000b121850 */
[----:B------:R-:W-:Y:S04]  /*7390*/  LDGSTS.E [R8+0x37800], desc[UR16][R70.64], P6 ;  /* 0x3780000046087fae */ /* 0x000fe8000b121850 */
[----:B------:R-:W-:Y:S04]  /*73a0*/  LDGSTS.E [R8+0x37c00], desc[UR16][R68.64], P6 ;  /* 0x37c0000044087fae */ /* 0x000fe8000b121850 */
[----:B--2---:R-:W-:Y:S04]  /*73b0*/  LDGSTS.E [R0+0x30200], desc[UR16][R58.64], P6 ;  /* 0x302000003a007fae */ /* 0x004fe8000b121850 */
[----:B---3--:R-:W-:Y:S04]  /*73c0*/  LDGSTS.E [R0+0x30600], desc[UR16][R60.64], P6 ;  /* 0x306000003c007fae */ /* 0x008fe8000b121850 */
[----:B------:R-:W2:Y:S04]  /*73d0*/  LDL.LU.64 R58, [R1+0x4a0] ;  /* 0x0004a000013a7983 */ /* 0x000ea80000300a00 */
[----:B------:R-:W3:Y:S04]  /*73e0*/  LDL.LU.64 R60, [R1+0x498] ;  /* 0x00049800013c7983 */ /* 0x000ee80000300a00 */
[----:B------:R-:W-:Y:S04]  /*73f0*/  LDGSTS.E [R0+0x30a00], desc[UR16][R62.64], P6 ;  /* 0x30a000003e007fae */ /* 0x000fe8000b121850 */
[----:B----4-:R-:W-:Y:S04]  /*7400*/  LDGSTS.E [R0+0x30e00], desc[UR16][R64.64], P6 ;  /* 0x30e0000040007fae */ /* 0x010fe8000b121850 */
[----:B------:R-:W-:Y:S04]  /*7410*/  LDGSTS.E [R0+0x31200], desc[UR16][R66.64], P6 ;  /* 0x3120000042007fae */ /* 0x000fe8000b121850 */
[----:B------:R-:W4:Y:S04]  /*7420*/  LDL.LU.64 R62, [R1+0x490] ;  /* 0x00049000013e7983 */ /* 0x000f280000300a00 */
[----:B------:R-:W2:Y:S04]  /*7430*/  LDL.LU.64 R64, [R1+0x488] ;  /* 0x0004880001407983 */ /* 0x000ea80000300a00 */
[----:B------:R-:W3:Y:S01]  /*7440*/  LDL.LU.64 R66, [R1+0x480] ;  /* 0x0004800001427983 */ /* 0x000ee20000300a00 */
[----:B------:R-:W-:-:S03]  /*7450*/  VIADD R12, R12, 0xffffffb9 ;  /* 0xffffffb90c0c7836 */ /* 0x000fc60000000000 */
[----:B---3--:R-:W-:Y:S04]  /*7460*/  LDGSTS.E [R0+0x31600], desc[UR16][R66.64], P6 ;  /* 0x3160000042007fae */ /* 0x008fe8000b121850 */
[----:B--2---:R-:W-:Y:S04]  /*7470*/  LDGSTS.E [R0+0x31a00], desc[UR16][R64.64], P6 ;  /* 0x31a0000040007fae */ /* 0x004fe8000b121850 */
[----:B----4-:R-:W-:Y:S04]  /*7480*/  LDGSTS.E [R0+0x31e00], desc[UR16][R62.64], P6 ;  /* 0x31e000003e007fae */ /* 0x010fe8000b121850 */
        /* <DEDUP_REMOVED lines=24> */
[----:B------:R-:W0:Y:S01]  /*7610*/  LDGDEPBAR ;  /* 0x00000000000079af */ /* 0x000e220000000000 */
[----:B------:R-:W-:Y:S01]  /*7620*/  BAR.SYNC.DEFER_BLOCKING 0x0 ;  /* 0x0000000000007b1d */ /* 0x000fe20000010000 */
[----:B------:R-:W-:Y:S01]  /*7630*/  ISETP.GE.U32.AND P6, PT, R12, 0x7fffff7a, PT ;  /* 0x7fffff7a0c00780c */ /* 0x000fe20003fc6070 */
[----:B------:R-:W-:-:S04]  /*7640*/  IMAD.SHL.U32 R12, R2, 0x40, RZ ;  /* 0x00000040020c7824 */ /* 0x000fc800078e00ff */
[----:B------:R-:W-:-:S05]  /*7650*/  IMAD.WIDE R122, R12, 0x4, R122 ;  /* 0x000000040c7a7825 */ /* 0x000fca00078e027a */
[----:B------:R-:W-:Y:S01]  /*7660*/  @!PT LDS RZ, [RZ] ;  /* 0x00000000fffff984 */ /* 0x000fe20000000800 */
[----:B------:R-:W-:Y:S01]  /*7670*/  @!PT LDS RZ, [RZ] ;  /* 0x00000000fffff984 */ /* 0x000fe20000000800 */
[----:B------:R-:W-:Y:S01]  /*7680*/  @!PT LDS RZ, [RZ] ;  /* 0x00000000fffff984 */ /* 0x000fe20000000800 */
[----:B------:R1:W-:Y:S02]  /*7690*/  LDGSTS.E [R13+0x10000], desc[UR16][R122.64], !P2 ;  /* 0x100000007a0d7fae */ /* 0x0003e4000d121850 */
[----:B-1----:R-:W1:Y:S02]  /*76a0*/  LDC R123, c[0x0][0x230] ;  /* 0x00008c00ff7b7b82 */ /* 0x002e640000000800 */
[----:B-1----:R-:W-:-:S05]  /*76b0*/  VIADD R122, R123, 0xffffffb8 ;  /* 0xffffffb87b7a7836 */ /* 0x002fca0000000000 */
[----:B------:R-:W-:Y:S02]  /*76c0*/  ISETP.GE.U32.AND P2, PT, R122, 0x7fffff79, PT ;  /* 0x7fffff797a00780c */ /* 0x000fe40003f46070 */
[----:B------:R-:W1:Y:S01]  /*76d0*/  LDC R122, c[0x0][0x230] ;  /* 0x00008c00ff7a7b82 */ /* 0x000e620000000800 */
[----:B------:R-:W-:-:S05]  /*76e0*/  IMAD.WIDE R6, R12, 0x4, R6 ;  /* 0x000000040c067825 */ /* 0x000fca00078e0206 */
[----:B------:R1:W-:Y:S02]  /*76f0*/  LDGSTS.E [R13+0x10004], desc[UR16][R6.64], !P0 ;  /* 0x10004000060d7fae */ /* 0x0003e4000c121850 */
[----:B-1----:R-:W-:Y:S02]  /*7700*/  VIADD R6, R122, 0xffffffb7 ;  /* 0xffffffb77a067836 */ /* 0x002fe40000000000 */
[----:B------:R-:W-:Y:S01]  /*7710*/  IMAD.WIDE R244, R12, 0x4, R244 ;  /* 0x000000040cf47825 */ /* 0x000fe200078e02f4 */
[----:B------:R-:W2:Y:S02]  /*7720*/  LDL.LU.64 R122, [R1+0x50] ;  /* 0x00005000017a7983 */ /* 0x000ea40000300a00 */
[----:B------:R-:W-:Y:S02]  /*7730*/  ISETP.GE.U32.AND P0, PT, R6, 0x7fffff78, PT ;  /* 0x7fffff780600780c */ /* 0x000fe40003f06070 */
[----:B------:R-:W1:Y:S01]  /*7740*/  LDC R6, c[0x0][0x230] ;  /* 0x00008c00ff067b82 */ /* 0x000e620000000800 */
[----:B------:R-:W-:Y:S01]  /*7750*/  LDGSTS.E [R13+0x10008], desc[UR16][R244.64], !P1 ;  /* 0x10008000f40d7fae */ /* 0x000fe2000c921850 */
[----:B------:R-:W-:-:S05]  /*7760*/  IMAD.WIDE R242, R12, 0x4, R242 ;  /* 0x000000040cf27825 */ /* 0x000fca00078e02f2 */
[----:B------:R-:W-:Y:S01]  /*7770*/  LDGSTS.E [R13+0x1000c], desc[UR16][R242.64], !P3 ;  /* 0x1000c000f20d7fae */ /* 0x000fe2000d921850 */
[----:B------:R-:W-:-:S04]  /*7780*/  IMAD.WIDE R240, R12, 0x4, R240 ;  /* 0x000000040cf07825 */ /* 0x000fc800078e02f0 */
[C---:B------:R-:W-:Y:S01]  /*7790*/  IMAD.WIDE R238, R12.reuse, 0x4, R238 ;  /* 0x000000040cee7825 */ /* 0x040fe200078e02ee */
[----:B------:R-:W3:Y:S03]  /*77a0*/  LDL.LU.64 R244, [R1+0x8] ;  /* 0x0000080001f47983 */ /* 0x000ee60000300a00 */
[----:B------:R-:W-:Y:S01]  /*77b0*/  IMAD.WIDE R236, R12, 0x4, R236 ;  /* 0x000000040cec7825 */ /* 0x000fe200078e02ec */
[----:B------:R-:W4:Y:S03]  /*77c0*/  LDL.LU.64 R242, [R1+0x18] ;  /* 0x0000180001f27983 */ /* 0x000f260000300a00 */
[----:B-1----:R-:W-:-:S05]  /*77d0*/  VIADD R6, R6, 0xffffffb6 ;  /* 0xffffffb606067836 */ /* 0x002fca0000000000 */
[----:B------:R-:W-:Y:S02]  /*77e0*/  ISETP.GE.U32.AND P1, PT, R6, 0x7fffff77, PT ;  /* 0x7fffff770600780c */ /* 0x000fe40003f26070 */
[----:B------:R-:W1:Y:S02]  /*77f0*/  LDC R6, c[0x0][0x230] ;  /* 0x00008c00ff067b82 */ /* 0x000e640000000800 */
[----:B-1----:R-:W-:-:S05]  /*7800*/  VIADD R6, R6, 0xffffff9f ;  /* 0xffffff9f06067836 */ /* 0x002fca0000000000 */
[----:B------:R-:W-:Y:S02]  /*7810*/  ISETP.GE.U32.AND P3, PT, R6, 0x7fffff60, PT ;  /* 0x7fffff600600780c */ /* 0x000fe40003f66070 */
[----:B------:R-:W1:Y:S11]  /*7820*/  LDC R6, c[0x0][0x230] ;  /* 0x00008c00ff067b82 */ /* 0x000e760000000800 */
[----:B------:R-:W-:Y:S01]  /*7830*/  LDGSTS.E [R13+0x18000], desc[UR16][R240.64], !P3 ;  /* 0x18000000f00d7fae */ /* 0x000fe2000d921850 */
[----:B------:R-:W-:-:S04]  /*7840*/  IMAD.WIDE R234, R12, 0x4, R234 ;  /* 0x000000040cea7825 */ /* 0x000fc800078e02ea */
[----:B------:R-:W-:-:S04]  /*7850*/  IMAD.WIDE R232, R12, 0x4, R232 ;  /* 0x000000040ce87825 */ /* 0x000fc800078e02e8 */
[----:B------:R-:W-:Y:S01]  /*7860*/  IMAD.WIDE R230, R12, 0x4, R230 ;  /* 0x000000040ce67825 */ /* 0x000fe200078e02e6 */
[----:B------:R-:W3:Y:S03]  /*7870*/  LDL.LU.64 R240, [R1+0x28] ;  /* 0x0000280001f07983 */ /* 0x000ee60000300a00 */
[----:B-1----:R-:W-:-:S05]  /*7880*/  VIADD R6, R6, 0xffffff9e ;  /* 0xffffff9e06067836 */ /* 0x002fca0000000000 */
[----:B------:R-:W-:Y:S02]  /*7890*/  ISETP.GE.U32.AND P3, PT, R6, 0x7fffff5f, PT ;  /* 0x7fffff5f0600780c */ /* 0x000fe40003f66070 */
[----:B------:R-:W1:Y:S11]  /*78a0*/  LDC R6, c[0x0][0x230] ;  /* 0x00008c00ff067b82 */ /* 0x000e760000000800 */
[----:B------:R-:W-:Y:S01]  /*78b0*/  LDGSTS.E [R13+0x18004], desc[UR16][R238.64], !P3 ;  /* 0x18004000ee0d7fae */ /* 0x000fe2000d921850 */
[----:B------:R-:W-:-:S04]  /*78c0*/  IMAD.WIDE R228, R12, 0x4, R228 ;  /* 0x000000040ce47825 */ /* 0x000fc800078e02e4 */
[----:B------:R-:W-:-:S04]  /*78d0*/  IMAD.WIDE R226, R12, 0x4, R226 ;  /* 0x000000040ce27825 */ /* 0x000fc800078e02e2 */
[----:B------:R-:W-:Y:S01]  /*78e0*/  IMAD.WIDE R224, R12, 0x4, R224 ;  /* 0x000000040ce07825 */ /* 0x000fe200078e02e0 */
[----:B------:R-:W4:Y:S03]  /*78f0*/  LDL.LU.64 R238, [R1+0x38] ;  /* 0x0000380001ee7983 */ /* 0x000f260000300a00 */
        /* <DEDUP_REMOVED lines=11> */
[----:B------:R-:W-:Y:S04]  /*79b0*/  LDGSTS.E [R13+0x1800c], desc[UR16][R234.64], !P3 ;  /* 0x1800c000ea0d7fae */ /* 0x000fe8000d921850 */
[----:B------:R-:W-:Y:S04]  /*79c0*/  LDGSTS.E [R15+0x10000], desc[UR16][R232.64], !P4 ;  /* 0x10000000e80f7fae */ /* 0x000fe8000e121850 */
[----:B------:R-:W-:Y:S04]  /*79d0*/  LDGSTS.E [R15+0x10004], desc[UR16][R230.64], !P5 ;  /* 0x10004000e60f7fae */ /* 0x000fe8000e921850 */
[----:B------:R-:W-:Y:S01]  /*79e0*/  LDGSTS.E [R15+0x10008], desc[UR16][R228.64], !P6 ;  /* 0x10008000e40f7fae */ /* 0x000fe2000f121850 */
[----:B-1----:R-:W-:-:S03]  /*79f0*/  VIADD R6, R6, 0xffffffb5 ;  /* 0xffffffb506067836 */ /* 0x002fc60000000000 */
[----:B------:R-:W-:Y:S02]  /*7a00*/  LDGSTS.E [R15+0x1000c], desc[UR16][R226.64], !P2 ;  /* 0x1000c000e20f7fae */ /* 0x000fe4000d121850 */
[----:B------:R-:W-:Y:S02]  /*7a10*/  ISETP.GE.U32.AND P3, PT, R6, 0x7fffff76, PT ;  /* 0x7fffff760600780c */ /* 0x000fe40003f66070 */
[----:B------:R-:W1:Y:S02]  /*7a20*/  LDC R6, c[0x0][0x230] ;  /* 0x00008c00ff067b82 */ /* 0x000e640000000800 */
[----:B-1----:R-:W-:-:S05]  /*7a30*/  VIADD R6, R6, 0xffffffb4 ;  /* 0xffffffb406067836 */ /* 0x002fca0000000000 */
        /* <DEDUP_REMOVED lines=10> */
[----:B------:R-:W1:Y:S11]  /*7ae0*/  LDC R6, c[0x0][0x230] ;  /* 0x00008c00ff067b82 */ /* 0x000e760000000800 */
[----:B------:R-:W-:Y:S01]  /*7af0*/  LDGSTS.E [R15+0x18000], desc[UR16][R224.64], !P2 ;  /* 0x18000000e00f7fae */ /* 0x000fe2000d121850 */
        /* <DEDUP_REMOVED lines=14> */
[----:B------:R-:W1:Y:S01]  /*7be0*/  LDC R6, c[0x0][0x230] ;  /* 0x00008c00ff067b82 */ /* 0x000e620000000800 */
[----:B------:R-:W-:-:S05]  /*7bf0*/  IMAD.WIDE R216, R12, 0x4, R216 ;  /* 0x000000040cd87825 */ /* 0x000fca00078e02d8 */
        /* <DEDUP_REMOVED lines=19> */
[----:B------:R-:W-:-:S10]  /*7d30*/  IMAD.WIDE R208, R12, 0x4, R208 ;  /* 0x000000040cd07825 */ /* 0x000fd400078e02d0 */
        /* <DEDUP_REMOVED lines=179> */
[----:B------:R-:W-:-:S04]  /*8870*/  IMAD.WIDE R130, R12, 0x4, R130 ;  /* 0x000000040c827825 */ /* 0x000fc800078e0282 */
[----:B------:R-:W-:Y:S01]  /*8880*/  IMAD.WIDE R136, R12, 0x4, R136 ;  /* 0x000000040c887825 */ /* 0x000fe200078e0288 */
[----:B------:R-:W-:Y:S01]  /*8890*/  LDGSTS.E [R5+0x10000], desc[UR16][R130.64], !P2 ;  /* 0x1000000082057fae */ /* 0x000fe2000d121850 */
[----:B------:R-:W-:-:S03]  /*88a0*/  ISETP.GT.AND P2, PT, R251, 0x7f, PT ;  /* 0x0000007ffb00780c */ /* 0x000fc60003f44270 */
[----:B------:R-:W-:Y:S01]  /*88b0*/  LDGSTS.E [R5+0x10004], desc[UR16][R136.64], !P0 ;  /* 0x1000400088057fae */ /* 0x000fe2000c121850 */
[----:B------:R-:W-:-:S04]  /*88c0*/  IMAD.WIDE R134, R12, 0x4, R134 ;  /* 0x000000040c867825 */ /* 0x000fc800078e0286 */
[C---:B------:R-:W-:Y:S01]  /*88d0*/  IMAD.WIDE R132, R12.reuse, 0x4, R132 ;  /* 0x000000040c847825 */ /* 0x040fe200078e0284 */
[----:B------:R-:W-:Y:S03]  /*88e0*/  LDGSTS.E [R5+0x10008], desc[UR16][R134.64], !P1 ;  /* 0x1000800086057fae */ /* 0x000fe6000c921850 */
[----:B------:R-:W-:Y:S01]  /*88f0*/  IMAD.WIDE R128, R12, 0x4, R128 ;  /* 0x000000040c807825 */ /* 0x000fe200078e0280 */
[----:B------:R-:W-:Y:S03]  /*8900*/  LDGSTS.E [R5+0x1000c], desc[UR16][R132.64], !P3 ;  /* 0x1000c00084057fae */ /* 0x000fe6000d921850 */
[----:B-1----:R-:W-:Y:S01]  /*8910*/  VIADD R7, R6, 0xffffff80 ;  /* 0xffffff8006077836 */ /* 0x002fe20000000000 */
[----:B------:R-:W-:Y:S01]  /*8920*/  SEL R6, R9, RZ, P2 ;  /* 0x000000ff09067207 */ /* 0x000fe20001000000 */
[----:B------:R-:W-:Y:S01]  /*8930*/  IMAD.WIDE R124, R12, 0x4, R124 ;  /* 0x000000040c7c7825 */ /* 0x000fe200078e027c */
[----:B------:R-:W-:Y:S02]  /*8940*/  LDGSTS.E [R5+0x18000], desc[UR16][R128.64], !P5 ;  /* 0x1800000080057fae */ /* 0x000fe4000e921850 */
[----:B------:R-:W-:-:S02]  /*8950*/  ISETP.GE.U32.AND P0, PT, R7, 0x7fffff41, PT ;  /* 0x7fffff410700780c */ /* 0x000fc40003f06070 */
[----:B------:R-:W-:Y:S01]  /*8960*/  ISETP.NE.U32.AND P2, PT, R6, RZ, PT ;  /* 0x000000ff0600720c */ /* 0x000fe20003f45070 */
[C---:B------:R-:W-:Y:S01]  /*8970*/  IMAD.WIDE R126, R12.reuse, 0x4, R126 ;  /* 0x000000040c7e7825 */ /* 0x040fe200078e027e */
[----:B------:R3:W-:Y:S03]  /*8980*/  LDGSTS.E [R5+0x18004], desc[UR16][R124.64], !P6 ;  /* 0x180040007c057fae */ /* 0x0007e6000f121850 */
[----:B--2---:R-:W-:Y:S01]  /*8990*/  IMAD.WIDE R122, R12, 0x4, R122 ;  /* 0x000000040c7a7825 */ /* 0x004fe200078e027a */
[----:B------:R1:W-:Y:S03]  /*89a0*/  LDGSTS.E [R5+0x18008], desc[UR16][R126.64], !P4 ;  /* 0x180080007e057fae */ /* 0x0003e6000e121850 */
[----:B------:R-:W-:Y:S01]  /*89b0*/  IMAD.SHL.U32 R7, R3, 0x40, RZ ;  /* 0x0000004003077824 */ /* 0x000fe200078e00ff */
[----:B------:R-:W5:Y:S03]  /*89c0*/  LDL.LU R9, [R1+0x47c] ;  /* 0x00047c0001097983 */ /* 0x000f660000300800 */
[C---:B---3--:R-:W-:Y:S01]  /*89d0*/  IMAD.WIDE R124, R7.reuse, 0x4, R236 ;  /* 0x00000004077c7825 */ /* 0x048fe200078e02ec */
[----:B------:R4:W-:Y:S04]  /*89e0*/  LDGSTS.E [R5+0x1800c], desc[UR16][R122.64], !P0 ;  /* 0x1800c0007a057fae */ /* 0x0009e8000c121850 */
[----:B------:R-:W2:Y:S01]  /*89f0*/  LDL.LU.64 R236, [R1+0x40] ;  /* 0x0000400001ec7983 */ /* 0x000ea20000300a00 */
[----:B-1----:R-:W-:-:S03]  /*8a00*/  IMAD.WIDE R126, R7, 0x4, R240 ;  /* 0x00000004077e7825 */ /* 0x002fc600078e02f0 */
[----:B------:R-:W0:Y:S01]  /*8a10*/  LDGDEPBAR ;  /* 0x00000000000079af */ /* 0x000e220000000000 */
[----:B----4-:R-:W-:-:S03]  /*8a20*/  IMAD.WIDE R122, R7, 0x4, R238 ;  /* 0x00000004077a7825 */ /* 0x010fc600078e02ee */
[----:B------:R1:W-:Y:S04]  /*8a30*/  LDGSTS.E [R8+0x40000], desc[UR16][R124.64], P2 ;  /* 0x400000007c087fae */ /* 0x0003e80009121850 */
[----:B------:R-:W3:Y:S04]  /*8a40*/  LDL.LU.64 R238, [R1+0x30] ;  /* 0x0000300001ee7983 */ /* 0x000ee80000300a00 */
[----:B------:R4:W-:Y:S01]  /*8a50*/  LDGSTS.E [R8+0x40400], desc[UR16][R122.64], P2 ;  /* 0x404000007a087fae */ /* 0x0009e20009121850 */
[----:B-1----:R-:W-:-:S03]  /*8a60*/  IMAD.WIDE R124, R7, 0x4, R242 ;  /* 0x00000004077c7825 */ /* 0x002fc600078e02f2 */
[----:B------:R-:W3:Y:S04]  /*8a70*/  LDL.LU.64 R240, [R1+0x20] ;  /* 0x0000200001f07983 */ /* 0x000ee80000300a00 */
[----:B------:R-:W3:Y:S01]  /*8a80*/  LDL.LU.64 R242, [R1+0x10] ;  /* 0x0000100001f27983 */ /* 0x000ee20000300a00 */
[----:B----4-:R-:W-:-:S03]  /*8a90*/  IMAD.WIDE R122, R7, 0x4, R244 ;  /* 0x00000004077a7825 */ /* 0x010fc600078e02f4 */
[----:B------:R-:W-:Y:S04]  /*8aa0*/  LDGSTS.E [R8+0x40800], desc[UR16][R126.64], P2 ;  /* 0x408000007e087fae */ /* 0x000fe80009121850 */
[----:B------:R-:W4:Y:S04]  /*8ab0*/  LDL.LU.64 R244, [R1] ;  /* 0x0000000001f47983 */ /* 0x000f280000300a00 */
[----:B------:R1:W-:Y:S04]  /*8ac0*/  STL [R1], RZ ;  /* 0x000000ff01007387 */ /* 0x0003e80000100800 */
[----:B------:R1:W-:Y:S04]  /*8ad0*/  STL [R1+0x4], RZ ;  /* 0x000004ff01007387 */ /* 0x0003e80000100800 */
        /* <DEDUP_REMOVED lines=68> */
[----:B------:R1:W-:Y:S01]  /*8f20*/  STL [R1+0x118], RZ ;  /* 0x000118ff01007387 */ /* 0x0003e20000100800 */
[----:B------:R-:W-:-:S03]  /*8f30*/  IMAD.WIDE R120, R7, 0x4, R120 ;  /* 0x0000000407787825 */ /* 0x000fc600078e0278 */
        /* <DEDUP_REMOVED lines=12> */
[----:B------:R-:W-:Y:S04]  /*9000*/  LDGSTS.E [R8+0x40c00], desc[UR16][R124.64], P2 ;  /* 0x40c000007c087fae */ /* 0x000fe80009121850 */
        /* <DEDUP_REMOVED lines=57> */
[----:B------:R1:W-:Y:S04]  /*93a0*/  STL [R1+0x180], RZ ;  /* 0x000180ff01007387 */ /* 0x0003e80000100800 */
[----:B------:R-:W-:Y:S04]  /*93b0*/  LDGSTS.E [R8+0x45c00], desc[UR16][R84.64], P2 ;  /* 0x45c0000054087fae */ /* 0x000fe80009121850 */
[----:B------:R1:W-:Y:S04]  /*93c0*/  STL [R1+0x184], RZ ;  /* 0x000184ff01007387 */ /* 0x0003e80000100800 */
[----:B------:R-:W-:Y:S04]  /*93d0*/  LDGSTS.E [R8+0x46000], desc[UR16][R82.64], P2 ;  /* 0x4600000052087fae */ /* 0x000fe80009121850 */
[----:B------:R1:W-:Y:S04]  /*93e0*/  STL [R1+0x188], RZ ;  /* 0x000188ff01007387 */ /* 0x0003e80000100800 */
        /* <DEDUP_REMOVED lines=9> */
[----:B------:R2:W-:Y:S04]  /*9480*/  LDGSTS.E [R8+0x47400], desc[UR16][R72.64], P2 ;  /* 0x4740000048087fae */ /* 0x0005e80009121850 */
[----:B------:R1:W-:Y:S04]  /*9490*/  STL [R1+0x19c], RZ ;  /* 0x00019cff01007387 */ /* 0x0003e80000100800 */
[----:B------:R3:W-:Y:S01]  /*94a0*/  LDGSTS.E [R8+0x47800], desc[UR16][R70.64], P2 ;  /* 0x4780000046087fae */ /* 0x0007e20009121850 */
[----:B--2---:R-:W-:-:S03]  /*94b0*/  IMAD.WIDE R72, R7, 0x4, R236 ;  /* 0x0000000407487825 */ /* 0x004fc600078e02ec */
[----:B------:R1:W-:Y:S04]  /*94c0*/  STL [R1+0x1a0], RZ ;  /* 0x0001a0ff01007387 */ /* 0x0003e80000100800 */
[----:B------:R1:W-:Y:S01]  /*94d0*/  STL [R1+0x1a4], RZ ;  /* 0x0001a4ff01007387 */ /* 0x0003e20000100800 */
[----:B---3--:R-:W-:-:S03]  /*94e0*/  IMAD.WIDE R70, R7, 0x4, R238 ;  /* 0x0000000407467825 */ /* 0x008fc600078e02ee */
[----:B------:R1:W-:Y:S04]  /*94f0*/  STL [R1+0x1a8], RZ ;  /* 0x0001a8ff01007387 */ /* 0x0003e80000100800 */
[----:B------:R1:W-:Y:S04]  /*9500*/  STL [R1+0x1ac], RZ ;  /* 0x0001acff01007387 */ /* 0x0003e80000100800 */
[----:B------:R2:W-:Y:S04]  /*9510*/  LDGSTS.E [R8+0x47c00], desc[UR16][R68.64], P2 ;  /* 0x47c0000044087fae */ /* 0x0005e80009121850 */
[----:B------:R1:W-:Y:S01]  /*9520*/  STL [R1+0x1b0], RZ ;  /* 0x0001b0ff01007387 */ /* 0x0003e20000100800 */
[----:B------:R-:W-:-:S03]  /*9530*/  IMAD.WIDE R66, R7, 0x4, R66 ;  /* 0x0000000407427825 */ /* 0x000fc600078e0242 */
[----:B------:R3:W-:Y:S01]  /*9540*/  LDGSTS.E [R0+0x40200], desc[UR16][R72.64], P2 ;  /* 0x4020000048007fae */ /* 0x0007e20009121850 */
[----:B--2---:R-:W-:-:S03]  /*9550*/  IMAD.WIDE R68, R7, 0x4, R240 ;  /* 0x0000000407447825 */ /* 0x004fc600078e02f0 */
[----:B------:R1:W-:Y:S04]  /*9560*/  STL [R1+0x1b4], RZ ;  /* 0x0001b4ff01007387 */ /* 0x0003e80000100800 */
[----:B------:R4:W-:Y:S01]  /*9570*/  LDGSTS.E [R0+0x40600], desc[UR16][R70.64], P2 ;  /* 0x4060000046007fae */ /* 0x0009e20009121850 */
[----:B---3--:R-:W-:-:S03]  /*9580*/  IMAD.WIDE R72, R7, 0x4, R242 ;  /* 0x0000000407487825 */ /* 0x008fc600078e02f2 */
[----:B------:R1:W-:Y:S04]  /*9590*/  STL [R1+0x1b8], RZ ;  /* 0x0001b8ff01007387 */ /* 0x0003e80000100800 */
[----:B------:R1:W-:Y:S01]  /*95a0*/  STL [R1+0x1bc], RZ ;  /* 0x0001bcff01007387 */ /* 0x0003e20000100800 */
[----:B------:R-:W-:-:S03]  /*95b0*/  IMAD.WIDE R64, R7, 0x4, R64 ;  /* 0x0000000407407825 */ /* 0x000fc600078e0240 */
[----:B------:R1:W-:Y:S01]  /*95c0*/  STL [R1+0x1c0], RZ ;  /* 0x0001c0ff01007387 */ /* 0x0003e20000100800 */
[----:B----4-:R-:W-:-:S03]  /*95d0*/  IMAD.WIDE R70, R7, 0x4, R244 ;  /* 0x0000000407467825 */ /* 0x010fc600078e02f4 */
[----:B------:R1:W-:Y:S01]  /*95e0*/  STL [R1+0x1c4], RZ ;  /* 0x0001c4ff01007387 */ /* 0x0003e20000100800 */
[----:B------:R-:W-:-:S03]  /*95f0*/  IMAD.WIDE R62, R7, 0x4, R62 ;  /* 0x00000004073e7825 */ /* 0x000fc600078e023e */
[----:B------:R-:W-:Y:S01]  /*9600*/  LDGSTS.E [R0+0x40a00], desc[UR16][R68.64], P2 ;  /* 0x40a0000044007fae */ /* 0x000fe20009121850 */
[----:B------:R-:W-:-:S03]  /*9610*/  IMAD.WIDE R60, R7, 0x4, R60 ;  /* 0x00000004073c7825 */ /* 0x000fc600078e023c */
        /* <DEDUP_REMOVED lines=43> */
[----:B------:R-:W-:Y:S01]  /*98d0*/  LDGSTS.E [R0+0x44200], desc[UR16][R44.64], P2 ;  /* 0x442000002c007fae */ /* 0x000fe20009121850 */
[----:B------:R-:W-:-:S03]  /*98e0*/  IMAD.WIDE R26, R7, 0x4, R26 ;  /* 0x00000004071a7825 */ /* 0x000fc600078e021a */
[----:B------:R-:W-:Y:S01]  /*98f0*/  LDGSTS.E [R0+0x44600], desc[UR16][R42.64], P2 ;  /* 0x446000002a007fae */ /* 0x000fe20009121850 */
[----:B------:R-:W-:-:S03]  /*9900*/  ISETP.GE.AND P0, PT, R251, 0x40, PT ;  /* 0x00000040fb00780c */ /* 0x000fc60003f06270 */
[----:B------:R-:W-:Y:S01]  /*9910*/  LDGSTS.E [R0+0x44a00], desc[UR16][R40.64], P2 ;  /* 0x44a0000028007fae */ /* 0x000fe20009121850 */
[----:B------:R-:W-:-:S03]  /*9920*/  IMAD.WIDE R24, R7, 0x4, R24 ;  /* 0x0000000407187825 */ /* 0x000fc600078e0218 */
        /* <DEDUP_REMOVED lines=10> */
[----:B------:R-:W-:Y:S04]  /*99d0*/  LDGSTS.E [R0+0x46200], desc[UR16][R28.64], P2 ;  /* 0x462000001c007fae */ /* 0x000fe80009121850 */
[----:B------:R-:W-:Y:S04]  /*99e0*/  LDGSTS.E [R0+0x46600], desc[UR16][R26.64], P2 ;  /* 0x466000001a007fae */ /* 0x000fe80009121850 */
[----:B------:R2:W-:Y:S04]  /*99f0*/  LDGSTS.E [R0+0x46a00], desc[UR16][R24.64], P2 ;  /* 0x46a0000018007fae */ /* 0x0005e80009121850 */
[----:B------:R1:W-:Y:S04]  /*9a00*/  LDGSTS.E [R0+0x46e00], desc[UR16][R22.64], P2 ;  /* 0x46e0000016007fae */ /* 0x0003e80009121850 */
[----:B------:R1:W-:Y:S04]  /*9a10*/  LDGSTS.E [R0+0x47200], desc[UR16][R20.64], P2 ;  /* 0x4720000014007fae */ /* 0x0003e80009121850 */
[----:B------:R1:W-:Y:S04]  /*9a20*/  LDGSTS.E [R0+0x47600], desc[UR16][R18.64], P2 ;  /* 0x4760000012007fae */ /* 0x0003e80009121850 */
[----:B------:R1:W-:Y:S04]  /*9a30*/  LDGSTS.E [R0+0x47a00], desc[UR16][R16.64], P2 ;  /* 0x47a0000010007fae */ /* 0x0003e80009121850 */
[----:B------:R1:W-:Y:S01]  /*9a40*/  LDGSTS.E [R0+0x47e00], desc[UR16][R10.64], P2 ;  /* 0x47e000000a007fae */ /* 0x0003e20009121850 */
[----:B--2---:R-:W-:-:S03]  /*9a50*/  CS2R R24, SRZ ;  /* 0x0000000000187805 */ /* 0x004fc6000001ff00 */
[----:B------:R-:W0:Y:S01]  /*9a60*/  LDGDEPBAR ;  /* 0x00000000000079af */ /* 0x000e220000000000 */
[----:B------:R-:W-:Y:S02]  /*9a70*/  CS2R R26, SRZ ;  /* 0x00000000001a7805 */ /* 0x000fe4000001ff00 */
[----:B------:R-:W-:Y:S02]  /*9a80*/  CS2R R28, SRZ ;  /* 0x00000000001c7805 */ /* 0x000fe4000001ff00 */
[----:B------:R-:W-:Y:S02]  /*9a90*/  CS2R R30, SRZ ;  /* 0x00000000001e7805 */ /* 0x000fe4000001ff00 */
[----:B------:R-:W-:Y:S02]  /*9aa0*/  CS2R R32, SRZ ;  /* 0x0000000000207805 */ /* 0x000fe4000001ff00 */
[----:B------:R-:W-:Y:S02]  /*9ab0*/  CS2R R34, SRZ ;  /* 0x0000000000227805 */ /* 0x000fe4000001ff00 */
[----:B------:R-:W-:-:S02]  /*9ac0*/  CS2R R36, SRZ ;  /* 0x0000000000247805 */ /* 0x000fc4000001ff00 */
        /* <DEDUP_REMOVED lines=56> */
[----:B------:R-:W-:Y:S01]  /*9e50*/  CS2R R150, SRZ ;  /* 0x0000000000967805 */ /* 0x000fe2000001ff00 */
[----:B-1----:R-:W-:Y:S06]  /*9e60*/  @!P0 BRA `(.L_x_0) ;  /* 0x0000009800888947 */ /* 0x002fec0003800000 */
[----:B------:R-:W2:Y:S04]  /*9e70*/  LDL.LU R244, [R1+0x308] ;  /* 0x0003080001f47983 */ /* 0x000ea80000300800 */
[----:B------:R-:W3:Y:S01]  /*9e80*/  LDL.LU R245, [R1+0x200] ;  /* 0x0002000001f57983 */ /* 0x000ee20000300800 */
[----:B------:R-:W-:-:S03]  /*9e90*/  SHF.R.S32.HI R3, RZ, 0x1f, R2 ;  /* 0x0000001fff037819 */ /* 0x000fc60000011402 */
[----:B------:R-:W4:Y:S01]  /*9ea0*/  LDL.LU R234, [R1+0x204] ;  /* 0x0002040001ea7983 */ /* 0x000f220000300800 */
[----:B------:R-:W-:-:S03]  /*9eb0*/  SHF.L.U64.HI R2, R2, 0x2, R3 ;  /* 0x0000000202027819 */ /* 0x000fc60000010203 */
[----:B------:R-:W4:Y:S01]  /*9ec0*/  LDL.LU R235, [R1+0x208] ;  /* 0x0002080001eb7983 */ /* 0x000f220000300800 */
[----:B------:R-:W-:-:S03]  /*9ed0*/  SHF.R.S32.HI R5, RZ, 0x1f, R252 ;  /* 0x0000001fff057819 */ /* 0x000fc600000114fc */
[----:B------:R-:W4:Y:S01]  /*9ee0*/  LDL.LU R236, [R1+0x20c] ;  /* 0x00020c0001ec7983 */ /* 0x000f220000300800 */
[----:B------:R-:W-:-:S03]  /*9ef0*/  SHF.R.S32.HI R120, RZ, 0x1f, R251 ;  /* 0x0000001fff787819 */ /* 0x000fc600000114fb */
[----:B------:R-:W4:Y:S01]  /*9f00*/  LDL.LU R237, [R1+0x210] ;  /* 0x0002100001ed7983 */ /* 0x000f220000300800 */
[----:B------:R-:W-:Y:S01]  /*9f10*/  SHF.L.U64.HI R5, R252, 0x2, R5 ;  /* 0x00000002fc057819 */ /* 0x000fe20000010205 */
[----:B------:R-:W-:Y:S01]  /*9f20*/  IMAD.SHL.U32 R24, R7, 0x8, RZ ;  /* 0x0000000807187824 */ /* 0x000fe200078e00ff */
[----:B------:R-:W-:Y:S01]  /*9f30*/  SHF.R.S32.HI R6, RZ, 0x1f, R7 ;  /* 0x0000001fff067819 */ /* 0x000fe20000011407 */
[----:B------:R-:W-:Y:S01]  /*9f40*/  STL [R1+0x484], R14 ;  /* 0x0004840e01007387 */ /* 0x000fe20000100800 */
[----:B------:R-:W-:-:S03]  /*9f50*/  LEA.HI R120, R120, R251, RZ, 0x6 ;  /* 0x000000fb78787211 */ /* 0x000fc600078f30ff */
[----:B-----5:R-:W-:Y:S04]  /*9f60*/  STL [R1+0x480], R9 ;  /* 0x0004800901007387 */ /* 0x020fe80000100800 */
[----:B------:R-:W-:Y:S04]  /*9f70*/  STL [R1+0x47c], R4 ;  /* 0x00047c0401007387 */ /* 0x000fe80000100800 */
[----:B------:R1:W-:Y:S04]  /*9f80*/  STL [R1+0x350], R2 ;  /* 0x0003500201007387 */ /* 0x0003e80000100800 */
[----:B------:R-:W4:Y:S04]  /*9f90*/  LDL.LU R238, [R1+0x214] ;  /* 0x0002140001ee7983 */ /* 0x000f280000300800 */
[----:B------:R-:W4:Y:S04]  /*9fa0*/  LDL.LU R239, [R1+0x218] ;  /* 0x0002180001ef7983 */ /* 0x000f280000300800 */
[----:B------:R-:W4:Y:S01]  /*9fb0*/  LDL.LU R240, [R1+0x21c] ;  /* 0x00021c0001f07983 */ /* 0x000f220000300800 */
[----:B-1----:R-:W-:-:S03]  /*9fc0*/  SHF.L.U64.HI R2, R7, 0x3, R6 ;  /* 0x0000000307027819 */ /* 0x002fc60000010206 */
[----:B------:R-:W4:Y:S04]  /*9fd0*/  LDL.LU R241, [R1+0x220] ;  /* 0x0002200001f17983 */ /* 0x000f280000300800 */
[----:B------:R-:W-:Y:S04]  /*9fe0*/  STL [R1+0x488], R5 ;  /* 0x0004880501007387 */ /* 0x000fe80000100800 */
[----:B------:R-:W-:Y:S04]  /*9ff0*/  STL [R1+0x494], R120 ;  /* 0x0004947801007387 */ /* 0x000fe80000100800 */
[----:B------:R-:W4:Y:S04]  /*a000*/  LDL.LU R242, [R1+0x224] ;  /* 0x0002240001f27983 */ /* 0x000f280000300800 */
[----:B------:R-:W4:Y:S01]  /*a010*/  LDL.LU R243, [R1+0x228] ;  /* 0x0002280001f37983 */ /* 0x000f220000300800 */
[----:B--2---:R-:W-:-:S04]  /*a020*/  SHF.R.S32.HI R0, RZ, 0x1f, R244 ;  /* 0x0000001fff007819 */ /* 0x004fc800000114f4 */
[----:B------:R-:W-:Y:S02]  /*a030*/  SHF.L.U64.HI R0, R244, 0x2, R0 ;  /* 0x00000002f4007819 */ /* 0x000fe40000010200 */
[----:B------:R-:W1:Y:S01]  /*a040*/  S2R R244, SR_TID.X ;  /* 0x0000000000f47919 */ /* 0x000e620000002100 */
[----:B---3--:R-:W-:Y:S02]  /*a050*/  SHF.R.S32.HI R15, RZ, 0x1f, R245 ;  /* 0x0000001fff0f7819 */ /* 0x008fe400000114f5 */
[----:B------:R-:W-:-:S04]  /*a060*/  LEA R16, P0, R245, R24, 0x2 ;  /* 0x00000018f5107211 */ /* 0x000fc800078010ff */
[----:B------:R-:W-:Y:S02]  /*a070*/  LEA.HI.X R15, R245, R2, R15, 0x2, P0 ;  /* 0x00000002f50f7211 */ /* 0x000fe400000f140f */
[----:B-1----:R-:W-:Y:S02]  /*a080*/  SHF.R.U32.HI R3, RZ, 0x5, R244 ;  /* 0x00000005ff037819 */ /* 0x002fe400000116f4 */
[----:B------:R-:W2:Y:S04]  /*a090*/  LDL.LU R244, [R1+0x22c] ;  /* 0x00022c0001f47983 */ /* 0x000ea80000300800 */
[----:B------:R-:W3:Y:S01]  /*a0a0*/  LDL.LU R245, [R1+0x230] ;  /* 0x0002300001f57983 */ /* 0x000ee20000300800 */
[----:B----4-:R-:W-:Y:S02]  /*a0b0*/  SHF.R.S32.HI R17, RZ, 0x1f, R234 ;  /* 0x0000001fff117819 */ /* 0x010fe400000114ea */
[----:B------:R-:W-:-:S02]  /*a0c0*/  LEA R18, P0, R234, R24, 0x2 ;  /* 0x00000018ea127211 */ /* 0x000fc400078010ff */
[----:B------:R-:W-:Y:S02]  /*a0d0*/  SHF.R.S32.HI R19, RZ, 0x1f, R235 ;  /* 0x0000001fff137819 */ /* 0x000fe400000114eb */
[-C--:B------:R-:W-:Y:S02]  /*a0e0*/  LEA R20, P1, R235, R24.reuse, 0x2 ;  /* 0x00000018eb147211 */ /* 0x080fe400078210ff */
[----:B------:R-:W-:Y:S02]  /*a0f0*/  SHF.R.S32.HI R21, RZ, 0x1f, R236 ;  /* 0x0000001fff157819 */ /* 0x000fe400000114ec */
[-C--:B------:R-:W-:Y:S02]  /*a100*/  LEA R22, P2, R236, R24.reuse, 0x2 ;  /* 0x00000018ec167211 */ /* 0x080fe400078410ff */
[----:B------:R-:W-:Y:S02]  /*a110*/  SHF.R.S32.HI R23, RZ, 0x1f, R237 ;  /* 0x0000001fff177819 */ /* 0x000fe400000114ed */
[----:B------:R-:W-:-:S02]  /*a120*/  LEA R152, P3, R237, R24, 0x2 ;  /* 0x00000018ed987211 */ /* 0x000fc400078610ff */
[-C--:B------:R-:W-:Y:S02]  /*a130*/  LEA.HI.X R17, R234, R2.reuse, R17, 0x2, P0 ;  /* 0x00000002ea117211 */ /* 0x080fe400000f1411 */
[----:B------:R-:W-:Y:S01]  /*a140*/  LEA.HI.X R19, R235, R2, R19, 0x2, P1 ;  /* 0x00000002eb137211 */ /* 0x000fe200008f1413 */
[----:B------:R-:W4:Y:S01]  /*a150*/  LDL.LU R234, [R1+0x234] ;  /* 0x0002340001ea7983 */ /* 0x000f220000300800 */
[----:B------:R-:W-:Y:S02]  /*a160*/  SHF.R.S32.HI R153, RZ, 0x1f, R238 ;  /* 0x0000001fff997819 */ /* 0x000fe400000114ee */
[----:B------:R-:W-:Y:S01]  /*a170*/  LEA R154, P0, R238, R24, 0x2 ;  /* 0x00000018ee9a7211 */ /* 0x000fe200078010ff */
[----:B------:R-:W4:Y:S01]  /*a180*/  LDL.LU R235, [R1+0x238] ;  /* 0x0002380001eb7983 */ /* 0x000f220000300800 */
[----:B------:R-:W-:Y:S02]  /*a190*/  LEA.HI.X R21, R236, R2, R21, 0x2, P2 ;  /* 0x00000002ec157211 */ /* 0x000fe400010f1415 */
[----:B------:R-:W-:Y:S01]  /*a1a0*/  SHF.R.S32.HI R155, RZ, 0x1f, R239 ;  /* 0x0000001fff9b7819 */ /* 0x000fe200000114ef */
[----:B------:R-:W4:Y:S01]  /*a1b0*/  LDL.LU R236, [R1+0x23c] ;  /* 0x00023c0001ec7983 */ /* 0x000f220000300800 */
[----:B------:R-:W-:-:S02]  /*a1c0*/  LEA R156, P1, R239, R24, 0x2 ;  /* 0x00000018ef9c7211 */ /* 0x000fc400078210ff */
[----:B------:R-:W-:Y:S02]  /*a1d0*/  SHF.R.S32.HI R157, RZ, 0x1f, R240 ;  /* 0x0000001fff9d7819 */ /* 0x000fe400000114f0 */
[----:B------:R-:W-:Y:S02]  /*a1e0*/  LEA R158, P2, R240, R24, 0x2 ;  /* 0x00000018f09e7211 */ /* 0x000fe400078410ff */
[----:B------:R-:W-:Y:S02]  /*a1f0*/  LEA.HI.X R23, R237, R2, R23, 0x2, P3 ;  /* 0x00000002ed177211 */ /* 0x000fe400018f1417 */
[----:B------:R-:W4:Y:S01]  /*a200*/  LDL.LU R237, [R1+0x240] ;  /* 0x0002400001ed7983 */ /* 0x000f220000300800 */
[----:B------:R-:W-:Y:S02]  /*a210*/  SHF.R.S32.HI R159, RZ, 0x1f, R241 ;  /* 0x0000001fff9f7819 */ /* 0x000fe400000114f1 */
[----:B------:R-:W-:Y:S02]  /*a220*/  LEA R160, P3, R241, R24, 0x2 ;  /* 0x00000018f1a07211 */ /* 0x000fe400078610ff */
[----:B------:R-:W-:-:S02]  /*a230*/  LEA.HI.X R153, R238, R2, R153, 0x2, P0 ;  /* 0x00000002ee997211 */ /* 0x000fc400000f1499 */
        /* <DEDUP_REMOVED lines=9> */
[-C--:B------:R-:W-:Y:S02]  /*a2d0*/  LEA.HI.X R159, R241, R2.reuse, R159, 0x2, P3 ;  /* 0x00000002f19f7211 */ /* 0x080fe400018f149f */
[----:B------:R-:W4:Y:S01]  /*a2e0*/  LDL R241, [R1+0x258] ;  /* 0x0002580001f17983 */ /* 0x000f220000100800 */
[-C--:B------:R-:W-:Y:S02]  /*a2f0*/  LEA.HI.X R161, R242, R2.reuse, R161, 0x2, P0 ;  /* 0x00000002f2a17211 */ /* 0x080fe400000f14a1 */
[----:B------:R-:W-:Y:S01]  /*a300*/  LEA.HI.X R163, R243, R2, R163, 0x2, P1 ;  /* 0x00000002f3a37211 */ /* 0x000fe200008f14a3 */
[----:B------:R-:W4:Y:S04]  /*a310*/  LDL.LU R242, [R1+0x25c] ;  /* 0x00025c0001f27983 */ /* 0x000f280000300800 */
[----:B------:R-:W4:Y:S01]  /*a320*/  LDL.LU R243, [R1+0x260] ;  /* 0x0002600001f37983 */ /* 0x000f220000300800 */
[----:B--2---:R-:W-:-:S02]  /*a330*/  SHF.R.S32.HI R165, RZ, 0x1f, R244 ;  /* 0x0000001fffa57819 */ /* 0x004fc400000114f4 */
[CC--:B------:R-:W-:Y:S02]  /*a340*/  LEA R166, P2, R244.reuse, R24.reuse, 0x2 ;  /* 0x00000018f4a67211 */ /* 0x0c0fe400078410ff */
[----:B---3--:R-:W-:Y:S02]  /*a350*/  SHF.R.S32.HI R167, RZ, 0x1f, R245 ;  /* 0x0000001fffa77819 */ /* 0x008fe400000114f5 */
[C---:B------:R-:W-:Y:S02]  /*a360*/  LEA R168, P3, R245.reuse, R24, 0x2 ;  /* 0x00000018f5a87211 */ /* 0x040fe400078610ff */
[-C--:B------:R-:W-:Y:S02]  /*a370*/  LEA.HI.X R165, R244, R2.reuse, R165, 0x2, P2 ;  /* 0x00000002f4a57211 */ /* 0x080fe400010f14a5 */
[----:B------:R-:W2:Y:S01]  /*a380*/  LDL.LU R244, [R1+0x264] ;  /* 0x0002640001f47983 */ /* 0x000ea20000300800 */
[----:B------:R-:W-:-:S03]  /*a390*/  LEA.HI.X R167, R245, R2, R167, 0x2, P3 ;  /* 0x00000002f5a77211 */ /* 0x000fc600018f14a7 */
[----:B------:R-:W3:Y:S01]  /*a3a0*/  LDL.LU R245, [R1+0x268] ;  /* 0x0002680001f57983 */ /* 0x000ee20000300800 */
[----:B----4-:R-:W-:Y:S02]  /*a3b0*/  SHF.R.S32.HI R169, RZ, 0x1f, R234 ;  /* 0x0000001fffa97819 */ /* 0x010fe400000114ea */
        /* <DEDUP_REMOVED lines=16> */
[-C--:B------:R-:W-:Y:S02]  /*a4c0*/  LEA R180, P1, R239, R24.reuse, 0x2 ;  /* 0x00000018efb47211 */ /* 0x080fe400078210ff */
[----:B------:R-:W-:Y:S02]  /*a4d0*/  SHF.R.S32.HI R181, RZ, 0x1f, R240 ;  /* 0x0000001fffb57819 */ /* 0x000fe400000114f0 */
[----:B------:R-:W-:Y:S02]  /*a4e0*/  LEA R182, P2, R240, R24, 0x2 ;  /* 0x00000018f0b67211 */ /* 0x000fe400078410ff */
[----:B------:R-:W-:Y:S02]  /*a4f0*/  LEA.HI.X R175, R237, R2, R175, 0x2, P3 ;  /* 0x00000002edaf7211 */ /* 0x000fe400018f14af */
[----:B------:R-:W4:Y:S01]  /*a500*/  LDL.LU R237, [R1+0x278] ;  /* 0x0002780001ed7983 */ /* 0x000f220000300800 */
[----:B------:R-:W-:-:S02]  /*a510*/  SHF.R.S32.HI R183, RZ, 0x1f, R241 ;  /* 0x0000001fffb77819 */ /* 0x000fc400000114f1 */
[----:B------:R-:W-:Y:S02]  /*a520*/  LEA R184, P3, R241, R24, 0x2 ;  /* 0x00000018f1b87211 */ /* 0x000fe400078610ff */
[-C--:B------:R-:W-:Y:S02]  /*a530*/  LEA.HI.X R177, R238, R2.reuse, R177, 0x2, P0 ;  /* 0x00000002eeb17211 */ /* 0x080fe400000f14b1 */
[----:B------:R-:W-:Y:S01]  /*a540*/  LEA.HI.X R179, R239, R2, R179, 0x2, P1 ;  /* 0x00000002efb37211 */ /* 0x000fe200008f14b3 */
[----:B------:R-:W4:Y:S01]  /*a550*/  LDL.LU R238, [R1+0x27c] ;  /* 0x00027c0001ee7983 */ /* 0x000f220000300800 */
[----:B------:R-:W-:Y:S02]  /*a560*/  SHF.R.S32.HI R185, RZ, 0x1f, R242 ;  /* 0x0000001fffb97819 */ /* 0x000fe400000114f2 */
[----:B------:R-:W-:Y:S01]  /*a570*/  LEA R186, P0, R242, R24, 0x2 ;  /* 0x00000018f2ba7211 */ /* 0x000fe200078010ff */
[----:B------:R-:W4:Y:S01]  /*a580*/  LDL.LU R239, [R1+0x280] ;  /* 0x0002800001ef7983 */ /* 0x000f220000300800 */
[----:B------:R-:W-:-:S02]  /*a590*/  LEA.HI.X R181, R240, R2, R181, 0x2, P2 ;  /* 0x00000002f0b57211 */ /* 0x000fc400010f14b5 */
[----:B------:R-:W-:Y:S01]  /*a5a0*/  SHF.R.S32.HI R187, RZ, 0x1f, R243 ;  /* 0x0000001fffbb7819 */ /* 0x000fe200000114f3 */
[----:B------:R-:W4:Y:S01]  /*a5b0*/  LDL.LU R240, [R1+0x284] ;  /* 0x0002840001f07983 */ /* 0x000f220000300800 */
[----:B------:R-:W-:Y:S02]  /*a5c0*/  LEA R188, P1, R243, R24, 0x2 ;  /* 0x00000018f3bc7211 */ /* 0x000fe400078210ff */
[-C--:B------:R-:W-:Y:S02]  /*a5d0*/  LEA.HI.X R183, R241, R2.reuse, R183, 0x2, P3 ;  /* 0x00000002f1b77211 */ /* 0x080fe400018f14b7 */
[----:B------:R-:W4:Y:S01]  /*a5e0*/  LDL.LU R241, [R1+0x288] ;  /* 0x0002880001f17983 */ /* 0x000f220000300800 */
        /* <DEDUP_REMOVED lines=13> */
[CC--:B------:R-:W-:Y:S02]  /*a6c0*/  LEA R194, P0, R234.reuse, R24.reuse, 0x2 ;  /* 0x00000018eac27211 */ /* 0x0c0fe400078010ff */
[----:B------:R-:W-:Y:S02]  /*a6d0*/  SHF.R.S32.HI R195, RZ, 0x1f, R235 ;  /* 0x0000001fffc37819 */ /* 0x000fe400000114eb */
[----:B------:R-:W-:Y:S02]  /*a6e0*/  LEA R196, P1, R235, R24, 0x2 ;  /* 0x00000018ebc47211 */ /* 0x000fe400078210ff */
[----:B------:R-:W-:Y:S02]  /*a6f0*/  LEA.HI.X R193, R234, R2, R193, 0x2, P0 ;  /* 0x00000002eac17211 */ /* 0x000fe400000f14c1 */
[----:B------:R-:W-:Y:S01]  /*a700*/  SHF.R.S32.HI R197, RZ, 0x1f, R236 ;  /* 0x0000001fffc57819 */ /* 0x000fe200000114ec */
[----:B------:R-:W4:Y:S01]  /*a710*/  LDL.LU R234, [R1+0x29c] ;  /* 0x00029c0001ea7983 */ /* 0x000f220000300800 */
[----:B------:R-:W-:-:S02]  /*a720*/  LEA R198, P2, R236, R24, 0x2 ;  /* 0x00000018ecc67211 */ /* 0x000fc400078410ff */
[-C--:B------:R-:W-:Y:S02]  /*a730*/  LEA.HI.X R195, R235, R2.reuse, R195, 0x2, P1 ;  /* 0x00000002ebc37211 */ /* 0x080fe400008f14c3 */
[----:B------:R-:W-:Y:S01]  /*a740*/  LEA.HI.X R197, R236, R2, R197, 0x2, P2 ;  /* 0x00000002ecc57211 */ /* 0x000fe200010f14c5 */
[----:B------:R-:W4:Y:S04]  /*a750*/  LDL.LU R235, [R1+0x2a0] ;  /* 0x0002a00001eb7983 */ /* 0x000f280000300800 */
[----:B------:R-:W4:Y:S01]  /*a760*/  LDL.LU R236, [R1+0x2a4] ;  /* 0x0002a40001ec7983 */ /* 0x000f220000300800 */
[----:B------:R-:W-:Y:S02]  /*a770*/  SHF.R.S32.HI R199, RZ, 0x1f, R237 ;  /* 0x0000001fffc77819 */ /* 0x000fe400000114ed */
[----:B------:R-:W-:-:S02]  /*a780*/  LEA R200, P3, R237, R24, 0x2 ;  /* 0x00000018edc87211 */ /* 0x000fc400078610ff */
[----:B------:R-:W-:Y:S02]  /*a790*/  SHF.R.S32.HI R201, RZ, 0x1f, R238 ;  /* 0x0000001fffc97819 */ /* 0x000fe400000114ee */
[-C--:B------:R-:W-:Y:S02]  /*a7a0*/  LEA R202, P0, R238, R24.reuse, 0x2 ;  /* 0x00000018eeca7211 */ /* 0x080fe400078010ff */
[----:B------:R-:W-:Y:S02]  /*a7b0*/  SHF.R.S32.HI R203, RZ, 0x1f, R239 ;  /* 0x0000001fffcb7819 */ /* 0x000fe400000114ef */
[-C--:B------:R-:W-:Y:S02]  /*a7c0*/  LEA R204, P1, R239, R24.reuse, 0x2 ;  /* 0x00000018efcc7211 */ /* 0x080fe400078210ff */
[----:B------:R-:W-:Y:S02]  /*a7d0*/  SHF.R.S32.HI R205, RZ, 0x1f, R240 ;  /* 0x0000001fffcd7819 */ /* 0x000fe400000114f0 */
[----:B------:R-:W-:-:S02]  /*a7e0*/  LEA R206, P2, R240, R24, 0x2 ;  /* 0x00000018f0ce7211 */ /* 0x000fc400078410ff */
[----:B------:R-:W-:Y:S02]  /*a7f0*/  LEA.HI.X R199, R237, R2, R199, 0x2, P3 ;  /* 0x00000002edc77211 */ /* 0x000fe400018f14c7 */
[----:B------:R-:W4:Y:S01]  /*a800*/  LDL.LU R237, [R1+0x2a8] ;  /* 0x0002a80001ed7983 */ /* 0x000f220000300800 */
[----:B------:R-:W-:Y:S02]  /*a810*/  SHF.R.S32.HI R207, RZ, 0x1f, R241 ;  /* 0x0000001fffcf7819 */ /* 0x000fe400000114f1 */
[----:B------:R-:W-:Y:S02]  /*a820*/  LEA R208, P3, R241, R24, 0x2 ;  /* 0x00000018f1d07211 */ /* 0x000fe400078610ff */
[-C--:B------:R-:W-:Y:S02]  /*a830*/  LEA.HI.X R201, R238, R2.reuse, R201, 0x2, P0 ;  /* 0x00000002eec97211 */ /* 0x080fe400000f14c9 */
[----:B------:R-:W-:Y:S01]  /*a840*/  LEA.HI.X R203, R239, R2, R203, 0x2, P1 ;  /* 0x00000002efcb7211 */ /* 0x000fe200008f14cb */
[----:B------:R-:W4:Y:S01]  /*a850*/  LDL.LU R238, [R1+0x2ac] ;  /* 0x0002ac0001ee7983 */ /* 0x000f220000300800 */
[----:B------:R-:W-:-:S02]  /*a860*/  SHF.R.S32.HI R209, RZ, 0x1f, R242 ;  /* 0x0000001fffd17819 */ /* 0x000fc400000114f2 */
[----:B------:R-:W-:Y:S01]  /*a870*/  LEA R210, P0, R242, R24, 0x2 ;  /* 0x00000018f2d27211 */ /* 0x000fe200078010ff */
[----:B------:R-:W4:Y:S01]  /*a880*/  LDL.LU R239, [R1+0x2b0] ;  /* 0x0002b00001ef7983 */ /* 0x000f220000300800 */
[----:B------:R-:W-:Y:S02]  /*a890*/  LEA.HI.X R205, R240, R2, R205, 0x2, P2 ;  /* 0x00000002f0cd7211 */ /* 0x000fe400010f14cd */
[----:B------:R-:W-:Y:S01]  /*a8a0*/  SHF.R.S32.HI R211, RZ, 0x1f, R243 ;  /* 0x0000001fffd37819 */ /* 0x000fe200000114f3 */
[----:B------:R-:W4:Y:S01]  /*a8b0*/  LDL.LU R240, [R1+0x2b4] ;  /* 0x0002b40001f07983 */ /* 0x000f220000300800 */
[----:B------:R-:W-:Y:S02]  /*a8c0*/  LEA R212, P1, R243, R24, 0x2 ;  /* 0x00000018f3d47211 */ /* 0x000fe400078210ff */
[-C--:B------:R-:W-:Y:S02]  /*a8d0*/  LEA.HI.X R207, R241, R2.reuse, R207, 0x2, P3 ;  /* 0x00000002f1cf7211 */ /* 0x080fe400018f14cf */
[----:B------:R-:W4:Y:S01]  /*a8e0*/  LDL.LU R241, [R1+0x2b8] ;  /* 0x0002b80001f17983 */ /* 0x000f220000300800 */
[----:B------:R-:W-:-:S02]  /*a8f0*/  LEA.HI.X R209, R242, R2, R209, 0x2, P0 ;  /* 0x00000002f2d17211 */ /* 0x000fc400000f14d1 */
[----:B------:R-:W-:Y:S01]  /*a900*/  LEA.HI.X R211, R243, R2, R211, 0x2, P1 ;  /* 0x00000002f3d37211 */ /* 0x000fe200008f14d3 */
[----:B------:R-:W4:Y:S04]  /*a910*/  LDL.LU R242, [R1+0x2bc] ;  /* 0x0002bc0001f27983 */ /* 0x000f280000300800 */
[----:B------:R-:W4:Y:S01]  /*a920*/  LDL.LU R243, [R1+0x2c0] ;  /* 0x0002c00001f37983 */ /* 0x000f220000300800 */
[----:B--2---:R-:W-:Y:S02]  /*a930*/  SHF.R.S32.HI R213, RZ, 0x1f, R244 ;  /* 0x0000001fffd57819 */ /* 0x004fe400000114f4 */
[----:B------:R-:W-:Y:S02]  /*a940*/  LEA R214, P2, R244, R24, 0x2 ;  /* 0x00000018f4d67211 */ /* 0x000fe400078410ff */
[----:B---3--:R-:W-:-:S02]  /*a950*/  SHF.R.S32.HI R215, RZ, 0x1f, R245 ;  /* 0x0000001fffd77819 */ /* 0x008fc400000114f5 */
[C---:B------:R-:W-:Y:S02]  /*a960*/  LEA R216, P3, R245.reuse, R24, 0x2 ;  /* 0x00000018f5d87211 */ /* 0x040fe400078610ff */
[-C--:B------:R-:W-:Y:S02]  /*a970*/  LEA.HI.X R213, R244, R2.reuse, R213, 0x2, P2 ;  /* 0x00000002f4d57211 */ /* 0x080fe400010f14d5 */
[----:B------:R-:W2:Y:S01]  /*a980*/  LDL.LU R244, [R1+0x2c4] ;  /* 0x0002c40001f47983 */ /* 0x000ea20000300800 */
[----:B------:R-:W-:-:S03]  /*a990*/  LEA.HI.X R215, R245, R2, R215, 0x2, P3 ;  /* 0x00000002f5d77211 */ /* 0x000fc600018f14d7 */
[----:B------:R-:W3:Y:S04]  /*a9a0*/  LDL.LU R245, [R1+0x2c8] ;  /* 0x0002c80001f57983 */ /* 0x000ee80000300800 */
[----:B------:R-:W3:Y:S04]  /*a9b0*/  LDL.LU R151, [R1+0x2cc] ;  /* 0x0002cc0001977983 */ /* 0x000ee80000300800 */
[----:B------:R-:W3:Y:S04]  /*a9c0*/  LDL.LU R150, [R1+0x2d0] ;  /* 0x0002d00001967983 */ /* 0x000ee80000300800 */
[----:B------:R-:W3:Y:S04]  /*a9d0*/  LDL.LU R250, [R1+0x2d4] ;  /* 0x0002d40001fa7983 */ /* 0x000ee80000300800 */
[----:B------:R-:W3:Y:S01]  /*a9e0*/  LDL.LU R249, [R1+0x2d8] ;  /* 0x0002d80001f97983 */ /* 0x000ee20000300800 */
[----:B----4-:R-:W-:-:S02]  /*a9f0*/  SHF.R.S32.HI R217, RZ, 0x1f, R234 ;  /* 0x0000001fffd97819 */ /* 0x010fc400000114ea */
[----:B------:R-:W-:Y:S01]  /*aa00*/  LEA R218, P0, R234, R24, 0x2 ;  /* 0x00000018eada7211 */ /* 0x000fe200078010ff */
[----:B------:R-:W4:Y:S01]  /*aa10*/  LDL.LU R144, [R1+0x2dc] ;  /* 0x0002dc0001907983 */ /* 0x000f220000300800 */
[----:B------:R-:W-:-:S03]  /*aa20*/  SHF.R.S32.HI R219, RZ, 0x1f, R235 ;  /* 0x0000001fffdb7819 */ /* 0x000fc600000114eb */
[----:B------:R-:W4:Y:S01]  /*aa30*/  LDL.LU R145, [R1+0x2e0] ;  /* 0x0002e00001917983 */ /* 0x000f220000300800 */
[CC--:B------:R-:W-:Y:S02]  /*aa40*/  LEA R220, P1, R235.reuse, R24.reuse, 0x2 ;  /* 0x00000018ebdc7211 */ /* 0x0c0fe400078210ff */
[----:B------:R-:W-:Y:S01]  /*aa50*/  SHF.R.S32.HI R221, RZ, 0x1f, R236 ;  /* 0x0000001fffdd7819 */ /* 0x000fe200000114ec */
[----:B------:R-:W4:Y:S01]  /*aa60*/  LDL.LU R11, [R1+0x2e4] ;  /* 0x0002e400010b7983 */ /* 0x000f220000300800 */
[----:B------:R-:W-:Y:S02]  /*aa70*/  LEA R222, P2, R236, R24, 0x2 ;  /* 0x00000018ecde7211 */ /* 0x000fe400078410ff */
[-C--:B------:R-:W-:Y:S01]  /*aa80*/  LEA.HI.X R217, R234, R2.reuse, R217, 0x2, P0 ;  /* 0x00000002ead97211 */ /* 0x080fe200000f14d9 */
[----:B------:R-:W4:Y:S01]  /*aa90*/  LDL.LU R13, [R1+0x2e8] ;  /* 0x0002e800010d7983 */ /* 0x000f220000300800 */
[-C--:B------:R-:W-:Y:S02]  /*aaa0*/  LEA.HI.X R219, R235, R2.reuse, R219, 0x2, P1 ;  /* 0x00000002ebdb7211 */ /* 0x080fe400008f14db */
[----:B------:R-:W-:Y:S01]  /*aab0*/  LEA.HI.X R221, R236, R2, R221, 0x2, P2 ;  /* 0x00000002ecdd7211 */ /* 0x000fe200010f14dd */
[----:B------:R-:W4:Y:S04]  /*aac0*/  LDL.LU R146, [R1+0x2ec] ;  /* 0x0002ec0001927983 */ /* 0x000f280000300800 */
[----:B------:R-:W4:Y:S04]  /*aad0*/  LDL.LU R147, [R1+0x2f0] ;  /* 0x0002f00001937983 */ /* 0x000f280000300800 */
[----:B------:R-:W4:Y:S04]  /*aae0*/  LDL.LU R148, [R1+0x2f4] ;  /* 0x0002f40001947983 */ /* 0x000f280000300800 */
[----:B------:R-:W4:Y:S01]  /*aaf0*/  LDL.LU R149, [R1+0x2f8] ;  /* 0x0002f80001957983 */ /* 0x000f220000300800 */
[----:B------:R-:W-:-:S03]  /*ab00*/  SHF.R.S32.HI R223, RZ, 0x1f, R237 ;  /* 0x0000001fffdf7819 */ /* 0x000fc600000114ed */
[----:B------:R-:W4:Y:S01]  /*ab10*/  LDL.LU R10, [R1+0x2fc] ;  /* 0x0002fc00010a7983 */ /* 0x000f220000300800 */
[----:B------:R-:W-:-:S03]  /*ab20*/  LEA R224, P3, R237, R24, 0x2 ;  /* 0x00000018ede07211 */ /* 0x000fc600078610ff */
[----:B------:R-:W4:Y:S01]  /*ab30*/  LDL.LU R8, [R1+0x300] ;  /* 0x0003000001087983 */ /* 0x000f220000300800 */
[----:B------:R-:W-:Y:S02]  /*ab40*/  SHF.R.S32.HI R225, RZ, 0x1f, R238 ;  /* 0x0000001fffe17819 */ /* 0x000fe400000114ee */
[-C--:B------:R-:W-:Y:S02]  /*ab50*/  LEA R226, P0, R238, R24.reuse, 0x2 ;  /* 0x00000018eee27211 */ /* 0x080fe400078010ff */
[----:B------:R-:W-:Y:S02]  /*ab60*/  SHF.R.S32.HI R227, RZ, 0x1f, R239 ;  /* 0x0000001fffe37819 */ /* 0x000fe400000114ef */
[-C--:B------:R-:W-:Y:S02]  /*ab70*/  LEA R228, P1, R239, R24.reuse, 0x2 ;  /* 0x00000018efe47211 */ /* 0x080fe400078210ff */
[----:B------:R-:W-:Y:S02]  /*ab80*/  SHF.R.S32.HI R229, RZ, 0x1f, R240 ;  /* 0x0000001fffe57819 */ /* 0x000fe400000114f0 */
[----:B------:R-:W-:-:S02]  /*ab90*/  LEA R230, P2, R240, R24, 0x2 ;  /* 0x00000018f0e67211 */ /* 0x000fc400078410ff */
[-C--:B------:R-:W-:Y:S02]  /*aba0*/  LEA.HI.X R223, R237, R2.reuse, R223, 0x2, P3 ;  /* 0x00000002eddf7211 */ /* 0x080fe400018f14df */
[----:B------:R-:W-:Y:S02]  /*abb0*/  LEA.HI.X R225, R238, R2, R225, 0x2, P0 ;  /* 0x00000002eee17211 */ /* 0x000fe400000f14e1 */
[----:B------:R-:W-:Y:S02]  /*abc0*/  SHF.R.S32.HI R231, RZ, 0x1f, R241 ;  /* 0x0000001fffe77819 */ /* 0x000fe400000114f1 */
[----:B------:R-:W-:Y:S02]  /*abd0*/  LEA R232, P3, R241, R24, 0x2 ;  /* 0x00000018f1e87211 */ /* 0x000fe400078610ff */
[-C--:B------:R-:W-:Y:S02]  /*abe0*/  LEA.HI.X R227, R239, R2.reuse, R227, 0x2, P1 ;  /* 0x00000002efe37211 */ /* 0x080fe400008f14e3 */
[----:B------:R-:W-:-:S02]  /*abf0*/  LEA.HI.X R229, R240, R2, R229, 0x2, P2 ;  /* 0x00000002f0e57211 */ /* 0x000fc400010f14e5 */
[----:B------:R-:W-:Y:S02]  /*ac00*/  SHF.R.S32.HI R233, RZ, 0x1f, R242 ;  /* 0x0000001fffe97819 */ /* 0x000fe400000114f2 */
[CC--:B------:R-:W-:Y:S02]  /*ac10*/  LEA R234, P0, R242.reuse, R24.reuse, 0x2 ;  /* 0x00000018f2ea7211 */ /* 0x0c0fe400078010ff */
[----:B------:R-:W-:Y:S02]  /*ac20*/  SHF.R.S32.HI R235, RZ, 0x1f, R243 ;  /* 0x0000001fffeb7819 */ /* 0x000fe400000114f3 */
[----:B------:R-:W-:Y:S02]  /*ac30*/  LEA R236, P1, R243, R24, 0x2 ;  /* 0x00000018f3ec7211 */ /* 0x000fe400078210ff */
[-C--:B------:R-:W-:Y:S02]  /*ac40*/  LEA.HI.X R231, R241, R2.reuse, R231, 0x2, P3 ;  /* 0x00000002f1e77211 */ /* 0x080fe400018f14e7 */
[----:B------:R-:W-:-:S02]  /*ac50*/  LEA.HI.X R233, R242, R2, R233, 0x2, P0 ;  /* 0x00000002f2e97211 */ /* 0x000fc400000f14e9 */
[----:B------:R-:W-:Y:S02]  /*ac60*/  LEA.HI.X R235, R243, R2, R235, 0x2, P1 ;  /* 0x00000002f3eb7211 */ /* 0x000fe400008f14eb */
[----:B--2---:R-:W-:Y:S02]  /*ac70*/  SHF.R.S32.HI R237, RZ, 0x1f, R244 ;  /* 0x0000001fffed7819 */ /* 0x004fe400000114f4 */
[----:B------:R-:W-:-:S04]  /*ac80*/  LEA R238, P2, R244, R24, 0x2 ;  /* 0x00000018f4ee7211 */ /* 0x000fc800078410ff */
[----:B------:R-:W-:Y:S02]  /*ac90*/  LEA.HI.X R237, R244, R2, R237, 0x2, P2 ;  /* 0x00000002f4ed7211 */ /* 0x000fe400010f14ed */
[----:B---3--:R-:W-:Y:S02]  /*aca0*/  SHF.R.S32.HI R241, RZ, 0x1f, R151 ;  /* 0x0000001ffff17819 */ /* 0x008fe40000011497 */
[CC--:B------:R-:W-:Y:S02]  /*acb0*/  LEA R242, P0, R151.reuse, R24.reuse, 0x2 ;  /* 0x0000001897f27211 */ /* 0x0c0fe400078010ff */
[----:B------:R-:W-:Y:S02]  /*acc0*/  SHF.R.S32.HI R243, RZ, 0x1f, R150 ;  /* 0x0000001ffff37819 */ /* 0x000fe40000011496 */
[----:B------:R-:W-:Y:S02]  /*acd0*/  LEA R244, P1, R150, R24, 0x2 ;  /* 0x0000001896f47211 */ /* 0x000fe400078210ff */
[----:B------:R-:W-:-:S02]  /*ace0*/  LEA.HI.X R241, R151, R2, R241, 0x2, P0 ;  /* 0x0000000297f17211 */ /* 0x000fc400000f14f1 */
[----:B------:R-:W2:Y:S01]  /*acf0*/  LDL.LU R151, [R1+0x304] ;  /* 0x0003040001977983 */ /* 0x000ea20000300800 */
[----:B------:R-:W-:-:S03]  /*ad00*/  LEA.HI.X R243, R150, R2, R243, 0x2, P1 ;  /* 0x0000000296f37211 */ /* 0x000fc600008f14f3 */
[----:B------:R-:W3:Y:S01]  /*ad10*/  LDL.LU R150, [R1+0x30c] ;  /* 0x00030c0001967983 */ /* 0x000ee20000300800 */
[----:B------:R-:W-:Y:S02]  /*ad20*/  SHF.R.S32.HI R239, RZ, 0x1f, R245 ;  /* 0x0000001fffef7819 */ /* 0x000fe400000114f5 */
[C---:B------:R-:W-:Y:S02]  /*ad30*/  LEA R240, P3, R245.reuse, R24, 0x2 ;  /* 0x00000018f5f07211 */ /* 0x040fe400078610ff */
[----:B------:R-:W-:Y:S02]  /*ad40*/  SHF.R.S32.HI R247, RZ, 0x1f, R249 ;  /* 0x0000001ffff77819 */ /* 0x000fe400000114f9 */
[----:B------:R-:W-:Y:S02]  /*ad50*/  LEA.HI.X R239, R245, R2, R239, 0x2, P3 ;  /* 0x00000002f5ef7211 */ /* 0x000fe400018f14ef */
[----:B------:R-:W-:Y:S02]  /*ad60*/  SHF.R.S32.HI R245, RZ, 0x1f, R250 ;  /* 0x0000001ffff57819 */ /* 0x000fe400000114fa */
[----:B------:R-:W-:-:S02]  /*ad70*/  LEA R246, P2, R250, R24, 0x2 ;  /* 0x00000018faf67211 */ /* 0x000fc400078410ff */
[C---:B------:R-:W-:Y:S02]  /*ad80*/  LEA R248, P3, R249.reuse, R24, 0x2 ;  /* 0x00000018f9f87211 */ /* 0x040fe400078610ff */
[-C--:B------:R-:W-:Y:S02]  /*ad90*/  LEA.HI.X R245, R250, R2.reuse, R245, 0x2, P2 ;  /* 0x00000002faf57211 */ /* 0x080fe400010f14f5 */
[----:B------:R-:W-:Y:S02]  /*ada0*/  LEA.HI.X R247, R249, R2, R247, 0x2, P3 ;  /* 0x00000002f9f77211 */ /* 0x000fe400018f14f7 */
[----:B----4-:R-:W-:Y:S02]  /*adb0*/  SHF.R.S32.HI R249, RZ, 0x1f, R144 ;  /* 0x0000001ffff97819 */ /* 0x010fe40000011490 */
[----:B------:R-:W-:Y:S02]  /*adc0*/  SHF.R.S32.HI R31, RZ, 0x1f, R11 ;  /* 0x0000001fff1f7819 */ /* 0x000fe4000001140b */
[----:B------:R-:W-:-:S02]  /*add0*/  SHF.R.S32.HI R29, RZ, 0x1f, R13 ;  /* 0x0000001fff1d7819 */ /* 0x000fc4000001140d */
[CC--:B------:R-:W-:Y:S02]  /*ade0*/  LEA R250, P0, R144.reuse, R24.reuse, 0x2 ;  /* 0x0000001890fa7211 */ /* 0x0c0fe400078010ff */
[-C--:B------:R-:W-:Y:S02]  /*adf0*/  LEA R36, P2, R11, R24.reuse, 0x2 ;  /* 0x000000180b247211 */ /* 0x080fe400078410ff */
[-C--:B------:R-:W-:Y:S02]  /*ae00*/  LEA R35, P3, R13, R24.reuse, 0x2 ;  /* 0x000000180d237211 */ /* 0x080fe400078610ff */
[----:B------:R-:W-:Y:S02]  /*ae10*/  SHF.R.S32.HI R251, RZ, 0x1f, R145 ;  /* 0x0000001ffffb7819 */ /* 0x000fe40000011491 */
[----:B------:R-:W-:Y:S02]  /*ae20*/  LEA R252, P1, R145, R24, 0x2 ;  /* 0x0000001891fc7211 */ /* 0x000fe400078210ff */
[----:B------:R-:W-:-:S02]  /*ae30*/  LEA.HI.X R249, R144, R2, R249, 0x2, P0 ;  /* 0x0000000290f97211 */ /* 0x000fc400000f14f9 */
[-C--:B------:R-:W-:Y:S02]  /*ae40*/  LEA.HI.X R31, R11, R2.reuse, R31, 0x2, P2 ;  /* 0x000000020b1f7211 */ /* 0x080fe400010f141f */
[----:B------:R-:W-:Y:S02]  /*ae50*/  LEA.HI.X R29, R13, R2, R29, 0x2, P3 ;  /* 0x000000020d1d7211 */ /* 0x000fe400018f141d */
[----:B------:R-:W-:Y:S02]  /*ae60*/  SHF.R.S32.HI R27, RZ, 0x1f, R146 ;  /* 0x0000001fff1b7819 */ /* 0x000fe40000011492 */
[----:B------:R-:W-:Y:S02]  /*ae70*/  SHF.R.S32.HI R13, RZ, 0x1f, R148 ;  /* 0x0000001fff0d7819 */ /* 0x000fe40000011494 */
[-C--:B------:R-:W-:Y:S02]  /*ae80*/  LEA R34, P0, R146, R24.reuse, 0x2 ;  /* 0x0000001892227211 */ /* 0x080fe400078010ff */
[----:B------:R-:W-:-:S02]  /*ae90*/  LEA R32, P2, R148, R24, 0x2 ;  /* 0x0000001894207211 */ /* 0x000fc400078410ff */
[----:B------:R-:W-:Y:S02]  /*aea0*/  LEA.HI.X R251, R145, R2, R251, 0x2, P1 ;  /* 0x0000000291fb7211 */ /* 0x000fe400008f14fb */
[----:B------:R-:W-:Y:S02]  /*aeb0*/  SHF.R.S32.HI R11, RZ, 0x1f, R149 ;  /* 0x0000001fff0b7819 */ /* 0x000fe40000011495 */
[-C--:B------:R-:W-:Y:S02]  /*aec0*/  LEA R30, P3, R149, R24.reuse, 0x2 ;  /* 0x00000018951e7211 */ /* 0x080fe400078610ff */
[----:B------:R-:W-:Y:S02]  /*aed0*/  SHF.R.S32.HI R25, RZ, 0x1f, R147 ;  /* 0x0000001fff197819 */ /* 0x000fe40000011493 */
[----:B------:R-:W-:Y:S02]  /*aee0*/  LEA R33, P1, R147, R24, 0x2 ;  /* 0x0000001893217211 */ /* 0x000fe400078210ff */
[----:B------:R-:W-:-:S02]  /*aef0*/  LEA.HI.X R27, R146, R2, R27, 0x2, P0 ;  /* 0x00000002921b7211 */ /* 0x000fc400000f141b */
[-C--:B------:R-:W-:Y:S02]  /*af00*/  LEA.HI.X R13, R148, R2.reuse, R13, 0x2, P2 ;  /* 0x00000002940d7211 */ /* 0x080fe400010f140d */
[----:B------:R-:W-:Y:S02]  /*af10*/  R2UR UR15, R3 ;  /* 0x00000000030f72ca */ /* 0x000fe400000e0000 */
[----:B------:R-:W-:Y:S02]  /*af20*/  LEA.HI.X R11, R149, R2, R11, 0x2, P3 ;  /* 0x00000002950b7211 */ /* 0x000fe400018f140b */
[----:B------:R-:W-:Y:S02]  /*af30*/  SHF.R.S32.HI R39, RZ, 0x1f, R10 ;  /* 0x0000001fff277819 */ /* 0x000fe4000001140a */
[----:B------:R-:W-:Y:S02]  /*af40*/  SHF.R.S32.HI R37, RZ, 0x1f, R8 ;  /* 0x0000001fff257819 */ /* 0x000fe40000011408 */
[----:B------:R-:W-:-:S02]  /*af50*/  LEA R28, P0, R10, R24, 0x2 ;  /* 0x000000180a1c7211 */ /* 0x000fc400078010ff */
[----:B------:R-:W-:Y:S02]  /*af60*/  LEA R26, P2, R8, R24, 0x2 ;  /* 0x00000018081a7211 */ /* 0x000fe400078410ff */
[-C--:B------:R-:W-:Y:S02]  /*af70*/  LEA.HI.X R25, R147, R2.reuse, R25, 0x2, P1 ;  /* 0x0000000293197211 */ /* 0x080fe400008f1419 */
[-C--:B------:R-:W-:Y:S02]  /*af80*/  LEA.HI.X R10, R10, R2.reuse, R39, 0x2, P0 ;  /* 0x000000020a0a7211 */ /* 0x080fe400000f1427 */
[----:B------:R-:W-:Y:S02]  /*af90*/  LEA.HI.X R8, R8, R2, R37, 0x2, P2 ;  /* 0x0000000208087211 */ /* 0x000fe400010f1425 */
[----:B------:R-:W-:Y:S02]  /*afa0*/  IADD3 R16, P5, R16, UR8, RZ ;  /* 0x0000000810107c10 */ /* 0x000fe4000ffbe0ff */
[----:B------:R-:W-:-:S02]  /*afb0*/  IADD3 R18, P4, R18, UR8, RZ ;  /* 0x0000000812127c10 */ /* 0x000fc4000ff9e0ff */
[----:B------:R-:W-:Y:S02]  /*afc0*/  IADD3 R22, P2, R22, UR8, RZ ;  /* 0x0000000816167c10 */ /* 0x000fe4000ff5e0ff */
[----:B------:R-:W-:Y:S02]  /*afd0*/  IADD3 R152, P6, R152, UR8, RZ ;  /* 0x0000000898987c10 */ /* 0x000fe4000ffde0ff */
[----:B------:R-:W-:Y:S02]  /*afe0*/  IADD3.X R15, R15, UR9, RZ, P5, !PT ;  /* 0x000000090f0f7c10 */ /* 0x000fe4000affe4ff */
[----:B------:R-:W-:Y:S02]  /*aff0*/  IADD3 R154, P5, R154, UR8, RZ ;  /* 0x000000089a9a7c10 */ /* 0x000fe4000ffbe0ff */
[----:B------:R-:W-:Y:S02]  /*b000*/  IADD3.X R17, R17, UR9, RZ, P4, !PT ;  /* 0x0000000911117c10 */ /* 0x000fe4000a7fe4ff */
[----:B------:R-:W-:-:S02]  /*b010*/  IADD3 R156, P4, R156, UR8, RZ ;  /* 0x000000089c9c7c10 */ /* 0x000fc4000ff9e0ff */
[----:B------:R-:W-:Y:S02]  /*b020*/  IADD3.X R21, R21, UR9, RZ, P2, !PT ;  /* 0x0000000915157c10 */ /* 0x000fe400097fe4ff */
        /* <DEDUP_REMOVED lines=50> */
[----:B------:R-:W-:Y:S02]  /*b350*/  IADD3.X R209, R209, UR9, RZ, P2, !PT ;  /* 0x00000009d1d17c10 */ /* 0x000fe400097fe4ff */
[----:B------:R-:W-:Y:S02]  /*b360*/  IADD3 R226, P4, R226, UR8, RZ ;  /* 0x00000008e2e27c10 */ /* 0x000fe4000ff9e0ff */
[----:B------:R-:W-:-:S02]  /*b370*/  IADD3 R220, P2, R220, UR8, RZ ;  /* 0x00000008dcdc7c10 */ /* 0x000fc4000ff5e0ff */
[----:B------:R-:W-:Y:S02]  /*b380*/  IADD3.X R211, R211, UR9, RZ, P6, !PT ;  /* 0x00000009d3d37c10 */ /* 0x000fe4000b7fe4ff */
[----:B------:R-:W-:Y:S02]  /*b390*/  IADD3 R222, P6, R222, UR8, RZ ;  /* 0x00000008dede7c10 */ /* 0x000fe4000ffde0ff */
[----:B------:R-:W-:Y:S02]  /*b3a0*/  IADD3.X R223, R223, UR9, RZ, P5, !PT ;  /* 0x00000009dfdf7c10 */ /* 0x000fe4000affe4ff */
[----:B------:R-:W-:Y:S02]  /*b3b0*/  IADD3 R234, P5, R234, UR8, RZ ;  /* 0x00000008eaea7c10 */ /* 0x000fe4000ffbe0ff */
[----:B------:R-:W-:Y:S02]  /*b3c0*/  IADD3.X R225, R225, UR9, RZ, P4, !PT ;  /* 0x00000009e1e17c10 */ /* 0x000fe4000a7fe4ff */
[----:B--2---:R-:W-:-:S02]  /*b3d0*/  SHF.R.S32.HI R3, RZ, 0x1f, R151 ;  /* 0x0000001fff037819 */ /* 0x004fc40000011497 */
[C---:B------:R-:W-:Y:S02]  /*b3e0*/  LEA R24, P3, R151.reuse, R24, 0x2 ;  /* 0x0000001897187211 */ /* 0x040fe400078610ff */
[----:B---3--:R-:W-:Y:S02]  /*b3f0*/  LEA R38, P1, R12, R150, 0x3 ;  /* 0x000000960c267211 */ /* 0x008fe400078218ff */
[----:B------:R-:W-:Y:S02]  /*b400*/  LEA.HI.X R2, R151, R2, R3, 0x2, P3 ;  /* 0x0000000297027211 */ /* 0x000fe400018f1403 */
[----:B------:R-:W-:Y:S01]  /*b410*/  IADD3 R3, P0, R38, UR6, RZ ;  /* 0x0000000626037c10 */ /* 0x000fe2000ff1e0ff */
[----:B------:R-:W1:Y:S01]  /*b420*/  LDC R151, c[0x0][0x230] ;  /* 0x00008c00ff977b82 */ /* 0x000e620000000800 */
[----:B------:R-:W-:-:S03]  /*b430*/  IADD3 R20, P3, R20, UR8, RZ ;  /* 0x0000000814147c10 */ /* 0x000fc6000ff7e0ff */
[----:B------:R2:W-:Y:S04]  /*b440*/  STL [R1+0x48c], R3 ;  /* 0x00048c0301007387 */ /* 0x0005e80000100800 */
[----:B------:R-:W-:Y:S01]  /*b450*/  STL [R1+0x490], R16 ;  /* 0x0004901001007387 */ /* 0x000fe20000100800 */
[----:B------:R-:W-:-:S03]  /*b460*/  IADD3.X R19, R19, UR9, RZ, P3, !PT ;  /* 0x0000000913137c10 */ /* 0x000fc60009ffe4ff */
[----:B------:R-:W-:Y:S01]  /*b470*/  STL [R1+0x498], R18 ;  /* 0x0004981201007387 */ /* 0x000fe20000100800 */
[----:B------:R-:W-:-:S03]  /*b480*/  IADD3 R158, P3, R158, UR8, RZ ;  /* 0x000000089e9e7c10 */ /* 0x000fc6000ff7e0ff */
        /* <DEDUP_REMOVED lines=80> */
[----:B------:R-:W-:Y:S01]  /*b990*/  STL [R1+0x5a4], R216 ;  /* 0x0005a4d801007387 */ /* 0x000fe20000100800 */
[----:B------:R-:W-:-:S03]  /*b9a0*/  IADD3.X R219, R219, UR9, RZ, P2, !PT ;  /* 0x00000009dbdb7c10 */ /* 0x000fc600097fe4ff */
[----:B------:R-:W-:Y:S01]  /*b9b0*/  STL [R1+0x5a8], R207 ;  /* 0x0005a8cf01007387 */ /* 0x000fe20000100800 */
[----:B------:R-:W-:-:S03]  /*b9c0*/  IADD3 R236, P4, R236, UR8, RZ ;  /* 0x00000008ecec7c10 */ /* 0x000fc6000ff9e0ff */
[----:B------:R-:W-:Y:S01]  /*b9d0*/  STL [R1+0x5ac], R218 ;  /* 0x0005acda01007387 */ /* 0x000fe20000100800 */
[----:B------:R-:W-:-:S03]  /*b9e0*/  IADD3 R230, P2, R230, UR8, RZ ;  /* 0x00000008e6e67c10 */ /* 0x000fc6000ff5e0ff */
[----:B------:R-:W-:Y:S01]  /*b9f0*/  STL [R1+0x5b0], R209 ;  /* 0x0005b0d101007387 */ /* 0x000fe20000100800 */
[----:B------:R-:W-:-:S03]  /*ba00*/  IADD3.X R233, R233, UR9, RZ, P5, !PT ;  /* 0x00000009e9e97c10 */ /* 0x000fc6000affe4ff */
[----:B------:R-:W-:Y:S01]  /*ba10*/  STL [R1+0x5b4], R220 ;  /* 0x0005b4dc01007387 */ /* 0x000fe20000100800 */
[----:B------:R-:W-:-:S03]  /*ba20*/  IADD3.X R221, R221, UR9, RZ, P6, !PT ;  /* 0x00000009dddd7c10 */ /* 0x000fc6000b7fe4ff */
[----:B------:R-:W-:Y:S01]  /*ba30*/  STL [R1+0x5b8], R211 ;  /* 0x0005b8d301007387 */ /* 0x000fe20000100800 */
[----:B------:R-:W-:Y:S02]  /*ba40*/  IADD3.X R227, R227, UR9, RZ, P3, !PT ;  /* 0x00000009e3e37c10 */ /* 0x000fe40009ffe4ff */
[----:B------:R-:W-:Y:S01]  /*ba50*/  IADD3 R244, P5, R244, UR8, RZ ;  /* 0x00000008f4f47c10 */ /* 0x000fe2000ffbe0ff */
[----:B------:R-:W-:Y:S01]  /*ba60*/  STL [R1+0x5bc], R222 ;  /* 0x0005bcde01007387 */ /* 0x000fe20000100800 */
[----:B------:R-:W-:Y:S02]  /*ba70*/  IADD3.X R235, R235, UR9, RZ, P4, !PT ;  /* 0x00000009ebeb7c10 */ /* 0x000fe4000a7fe4ff */
[----:B------:R-:W-:Y:S01]  /*ba80*/  IADD3 R232, P6, R232, UR8, RZ ;  /* 0x00000008e8e87c10 */ /* 0x000fe2000ffde0ff */
[----:B------:R-:W-:Y:S01]  /*ba90*/  STL [R1+0x5c0], R213 ;  /* 0x0005c0d501007387 */ /* 0x000fe20000100800 */
[----:B------:R-:W-:Y:S02]  /*baa0*/  IADD3 R238, P3, R238, UR8, RZ ;  /* 0x00000008eeee7c10 */ /* 0x000fe4000ff7e0ff */
[----:B------:R-:W-:Y:S01]  /*bab0*/  IADD3.X R229, R229, UR9, RZ, P2, !PT ;  /* 0x00000009e5e57c10 */ /* 0x000fe200097fe4ff */
[----:B------:R-:W-:Y:S01]  /*bac0*/  STL [R1+0x5c4], R224 ;  /* 0x0005c4e001007387 */ /* 0x000fe20000100800 */
[----:B------:R-:W-:-:S02]  /*bad0*/  IADD3 R246, P4, R246, UR8, RZ ;  /* 0x00000008f6f67c10 */ /* 0x000fc4000ff9e0ff */
[----:B------:R-:W-:Y:S01]  /*bae0*/  IADD3 R240, P2, R240, UR8, RZ ;  /* 0x00000008f0f07c10 */ /* 0x000fe2000ff5e0ff */
[----:B------:R-:W-:Y:S01]  /*baf0*/  STL [R1+0x5c8], R215 ;  /* 0x0005c8d701007387 */ /* 0x000fe20000100800 */
[----:B------:R-:W-:-:S03]  /*bb00*/  IADD3.X R243, R243, UR9, RZ, P5, !PT ;  /* 0x00000009f3f37c10 */ /* 0x000fc6000affe4ff */
[----:B------:R-:W-:Y:S01]  /*bb10*/  STL [R1+0x5cc], R226 ;  /* 0x0005cce201007387 */ /* 0x000fe20000100800 */
[----:B------:R-:W-:Y:S02]  /*bb20*/  IADD3.X R231, R231, UR9, RZ, P6, !PT ;  /* 0x00000009e7e77c10 */ /* 0x000fe4000b7fe4ff */
[----:B------:R-:W-:Y:S01]  /*bb30*/  IADD3.X R237, R237, UR9, RZ, P3, !PT ;  /* 0x00000009eded7c10 */ /* 0x000fe20009ffe4ff */
[----:B------:R-:W-:Y:S01]  /*bb40*/  STL [R1+0x5d0], R217 ;  /* 0x0005d0d901007387 */ /* 0x000fe20000100800 */
[----:B------:R-:W-:Y:S02]  /*bb50*/  IADD3 R4, P5, R36, UR8, RZ ;  /* 0x0000000824047c10 */ /* 0x000fe4000ffbe0ff */
[----:B------:R-:W-:Y:S01]  /*bb60*/  IADD3.X R245, R245, UR9, RZ, P4, !PT ;  /* 0x00000009f5f57c10 */ /* 0x000fe2000a7fe4ff */
[----:B------:R-:W-:Y:S01]  /*bb70*/  STL [R1+0x5d4], R228 ;  /* 0x0005d4e401007387 */ /* 0x000fe20000100800 */
[----:B------:R-:W-:Y:S02]  /*bb80*/  IADD3 R242, P6, R242, UR8, RZ ;  /* 0x00000008f2f27c10 */ /* 0x000fe4000ffde0ff */
[----:B------:R-:W-:Y:S01]  /*bb90*/  IADD3 R248, P3, R248, UR8, RZ ;  /* 0x00000008f8f87c10 */ /* 0x000fe2000ff7e0ff */
[----:B------:R-:W-:Y:S01]  /*bba0*/  STL [R1+0x5d8], R219 ;  /* 0x0005d8db01007387 */ /* 0x000fe20000100800 */
[----:B------:R-:W-:-:S02]  /*bbb0*/  IADD3.X R239, R239, UR9, RZ, P2, !PT ;  /* 0x00000009efef7c10 */ /* 0x000fc400097fe4ff */
[----:B--2---:R-:W-:Y:S01]  /*bbc0*/  IADD3 R3, P4, R35, UR8, RZ ;  /* 0x0000000823037c10 */ /* 0x004fe2000ff9e0ff */
[----:B------:R-:W-:Y:S01]  /*bbd0*/  STL [R1+0x5dc], R230 ;  /* 0x0005dce601007387 */ /* 0x000fe20000100800 */
[----:B------:R-:W-:-:S03]  /*bbe0*/  IADD3 R250, P2, R250, UR8, RZ ;  /* 0x00000008fafa7c10 */ /* 0x000fc6000ff5e0ff */
[----:B------:R-:W-:Y:S01]  /*bbf0*/  STL [R1+0x5e0], R221 ;  /* 0x0005e0dd01007387 */ /* 0x000fe20000100800 */
[----:B------:R-:W-:Y:S02]  /*bc00*/  IADD3.X R241, R241, UR9, RZ, P6, !PT ;  /* 0x00000009f1f17c10 */ /* 0x000fe4000b7fe4ff */
[----:B------:R-:W-:Y:S01]  /*bc10*/  IADD3.X R247, R247, UR9, RZ, P3, !PT ;  /* 0x00000009f7f77c10 */ /* 0x000fe20009ffe4ff */
[----:B------:R-:W-:Y:S01]  /*bc20*/  STL [R1+0x5e4], R232 ;  /* 0x0005e4e801007387 */ /* 0x000fe20000100800 */
[----:B------:R-:W-:Y:S02]  /*bc30*/  IADD3 R252, P6, R252, UR8, RZ ;  /* 0x00000008fcfc7c10 */ /* 0x000fe4000ffde0ff */
[----:B------:R-:W-:Y:S01]  /*bc40*/  IADD3.X R249, R249, UR9, RZ, P2, !PT ;  /* 0x00000009f9f97c10 */ /* 0x000fe200097fe4ff */
[----:B------:R2:W-:Y:S04]  /*bc50*/  STL [R1+0x204], R4 ;  /* 0x0002040401007387 */ /* 0x0005e80000100800 */
[----:B------:R3:W-:Y:S01]  /*bc60*/  STL [R1+0x20c], R3 ;  /* 0x00020c0301007387 */ /* 0x0007e20000100800 */
[----:B------:R-:W-:-:S02]  /*bc70*/  IADD3.X R251, R251, UR9, RZ, P6, !PT ;  /* 0x00000009fbfb7c10 */ /* 0x000fc4000b7fe4ff */
[----:B--2---:R-:W-:Y:S02]  /*bc80*/  IADD3 R4, P3, R34, UR8, RZ ;  /* 0x0000000822047c10 */ /* 0x004fe4000ff7e0ff */
[----:B---3--:R-:W-:-:S03]  /*bc90*/  IADD3 R3, P2, R33, UR8, RZ ;  /* 0x0000000821037c10 */ /* 0x008fc6000ff5e0ff */
[----:B------:R2:W-:Y:S01]  /*bca0*/  STL [R1+0x214], R4 ;  /* 0x0002140401007387 */ /* 0x0005e20000100800 */
[----:B------:R-:W-:-:S03]  /*bcb0*/  IADD3 R5, P6, R32, UR8, RZ ;  /* 0x0000000820057c10 */ /* 0x000fc6000ffde0ff */
[----:B------:R3:W-:Y:S01]  /*bcc0*/  STL [R1+0x21c], R3 ;  /* 0x00021c0301007387 */ /* 0x0007e20000100800 */
[----:B--2---:R-:W-:-:S03]  /*bcd0*/  IADD3.X R4, R31, UR9, RZ, P5, !PT ;  /* 0x000000091f047c10 */ /* 0x004fc6000affe4ff */
[----:B------:R2:W-:Y:S01]  /*bce0*/  STL [R1+0x224], R5 ;  /* 0x0002240501007387 */ /* 0x0005e20000100800 */
[----:B---3--:R-:W-:-:S03]  /*bcf0*/  IADD3 R3, P5, R30, UR8, RZ ;  /* 0x000000081e037c10 */ /* 0x008fc6000ffbe0ff */
[----:B------:R3:W-:Y:S04]  /*bd00*/  STL [R1+0x200], R4 ;  /* 0x0002000401007387 */ /* 0x0007e80000100800 */
[----:B------:R4:W-:Y:S01]  /*bd10*/  STL [R1+0x22c], R3 ;  /* 0x00022c0301007387 */ /* 0x0009e20000100800 */
[----:B--2---:R-:W-:Y:S02]  /*bd20*/  IADD3.X R5, R29, UR9, RZ, P4, !PT ;  /* 0x000000091d057c10 */ /* 0x004fe4000a7fe4ff */
[----:B---3--:R-:W-:-:S03]  /*bd30*/  IADD3 R4, P4, R28, UR8, RZ ;  /* 0x000000081c047c10 */ /* 0x008fc6000ff9e0ff */
[----:B------:R2:W-:Y:S01]  /*bd40*/  STL [R1+0x208], R5 ;  /* 0x0002080501007387 */ /* 0x0005e20000100800 */
[----:B----4-:R-:W-:-:S03]  /*bd50*/  IADD3.X R3, R27, UR9, RZ, P3, !PT ;  /* 0x000000091b037c10 */ /* 0x010fc60009ffe4ff */
[----:B------:R3:W-:Y:S04]  /*bd60*/  STL [R1+0x234], R4 ;  /* 0x0002340401007387 */ /* 0x0007e80000100800 */
[----:B------:R4:W-:Y:S01]  /*bd70*/  STL [R1+0x210], R3 ;  /* 0x0002100301007387 */ /* 0x0009e20000100800 */
[----:B--2---:R-:W-:Y:S02]  /*bd80*/  IADD3 R5, P3, R26, UR8, RZ ;  /* 0x000000081a057c10 */ /* 0x004fe4000ff7e0ff */
[----:B---3--:R-:W-:-:S03]  /*bd90*/  IADD3.X R4, R25, UR9, RZ, P2, !PT ;  /* 0x0000000919047c10 */ /* 0x008fc600097fe4ff */
[----:B------:R2:W-:Y:S01]  /*bda0*/  STL [R1+0x23c], R5 ;  /* 0x00023c0501007387 */ /* 0x0005e20000100800 */
[----:B----4-:R-:W-:-:S03]  /*bdb0*/  IADD3 R3, P2, R24, UR8, RZ ;  /* 0x0000000818037c10 */ /* 0x010fc6000ff5e0ff */
[----:B------:R3:W-:Y:S04]  /*bdc0*/  STL [R1+0x218], R4 ;  /* 0x0002180401007387 */ /* 0x0007e80000100800 */
[----:B------:R4:W-:Y:S01]  /*bdd0*/  STL [R1+0x244], R3 ;  /* 0x0002440301007387 */ /* 0x0009e20000100800 */
[----:B--2---:R-:W-:Y:S02]  /*bde0*/  IADD3.X R5, R13, UR9, RZ, P6, !PT ;  /* 0x000000090d057c10 */ /* 0x004fe4000b7fe4ff */
[----:B---3--:R-:W-:-:S03]  /*bdf0*/  IADD3.X R4, R11, UR9, RZ, P5, !PT ;  /* 0x000000090b047c10 */ /* 0x008fc6000affe4ff */
[----:B------:R-:W-:Y:S01]  /*be00*/  STL [R1+0x220], R5 ;  /* 0x0002200501007387 */ /* 0x000fe20000100800 */
[----:B----4-:R-:W-:-:S03]  /*be10*/  IADD3.X R3, R10, UR9, RZ, P4, !PT ;  /* 0x000000090a037c10 */ /* 0x010fc6000a7fe4ff */
[----:B------:R2:W-:Y:S04]  /*be20*/  STL [R1+0x228], R4 ;  /* 0x0002280401007387 */ /* 0x0005e80000100800 */
[----:B------:R3:W-:Y:S01]  /*be30*/  STL [R1+0x230], R3 ;  /* 0x0002300301007387 */ /* 0x0007e20000100800 */
[----:B--2---:R-:W-:Y:S02]  /*be40*/  IADD3.X R4, R8, UR9, RZ, P3, !PT ;  /* 0x0000000908047c10 */ /* 0x004fe40009ffe4ff */
[----:B---3--:R-:W-:-:S03]  /*be50*/  IADD3.X R3, R2, UR9, RZ, P2, !PT ;  /* 0x0000000902037c10 */ /* 0x008fc600097fe4ff */
[----:B------:R-:W-:Y:S04]  /*be60*/  STL [R1+0x238], R4 ;  /* 0x0002380401007387 */ /* 0x000fe80000100800 */
[----:B------:R2:W-:Y:S04]  /*be70*/  STL [R1+0x240], R3 ;  /* 0x0002400301007387 */ /* 0x0005e80000100800 */
[----:B------:R-:W3:Y:S04]  /*be80*/  LDL R221, [R1+0x380] ;  /* 0x0003800001dd7983 */ /* 0x000ee80000100800 */
[----:B------:R-:W4:Y:S04]  /*be90*/  LDL R230, [R1+0x384] ;  /* 0x0003840001e67983 */ /* 0x000f280000100800 */
        /* <DEDUP_REMOVED lines=57> */
[----:B--2---:R-:W2:Y:S04]  /*c230*/  LDL R3, [R1+0x248] ;  /* 0x0002480001037983 */ /* 0x004ea80000100800 */
[----:B------:R-:W2:Y:S04]  /*c240*/  LDL R14, [R1+0x440] ;  /* 0x00044000010e7983 */ /* 0x000ea80000100800 */
[----:B------:R-:W2:Y:S04]  /*c250*/  LDL R4, [R1+0x444] ;  /* 0x0004440001047983 */ /* 0x000ea80000100800 */
[----:B------:R-:W-:Y:S04]  /*c260*/  STL [R1], RZ ;  /* 0x000000ff01007387 */ /* 0x000fe80000100800 */
[----:B------:R-:W-:Y:S04]  /*c270*/  STL [R1+0x4], RZ ;  /* 0x000004ff01007387 */ /* 0x000fe80000100800 */
        /* <DEDUP_REMOVED lines=111> */
[----:B------:R-:W-:Y:S01]  /*c970*/  STL [R1+0x1c4], RZ ;  /* 0x0001c4ff01007387 */ /* 0x000fe20000100800 */
[----:B------:R-:W-:-:S03]  /*c980*/  SHF.R.S32.HI R232, RZ, 0x1f, R12 ;  /* 0x0000001fffe87819 */ /* 0x000fc6000001140c */
[----:B------:R-:W-:Y:S04]  /*c990*/  STL [R1+0x1c8], RZ ;  /* 0x0001c8ff01007387 */ /* 0x000fe80000100800 */
[----:B------:R-:W-:Y:S04]  /*c9a0*/  STL [R1+0x1cc], RZ ;  /* 0x0001ccff01007387 */ /* 0x000fe80000100800 */
[----:B------:R-:W-:Y:S04]  /*c9b0*/  STL [R1+0x1d0], RZ ;  /* 0x0001d0ff01007387 */ /* 0x000fe80000100800 */
[----:B------:R-:W-:Y:S01]  /*c9c0*/  STL [R1+0x1d4], RZ ;  /* 0x0001d4ff01007387 */ /* 0x000fe20000100800 */
[----:B------:R-:W-:-:S03]  /*c9d0*/  LEA.HI.X R0, R12, R0, R232, 0x3, P1 ;  /* 0x000000000c007211 */ /* 0x000fc600008f1ce8 */
[----:B------:R-:W-:Y:S01]  /*c9e0*/  STL [R1+0x1d8], RZ ;  /* 0x0001d8ff01007387 */ /* 0x000fe20000100800 */
[----:B---3--:R-:W-:-:S03]  /*c9f0*/  SHF.R.S32.HI R8, RZ, 0x1f, R221 ;  /* 0x0000001fff087819 */ /* 0x008fc600000114dd */
[----:B------:R-:W-:Y:S01]  /*ca00*/  STL [R1+0x1dc], RZ ;  /* 0x0001dcff01007387 */ /* 0x000fe20000100800 */
[----:B------:R-:W-:-:S03]  /*ca10*/  SHF.L.U64.HI R232, R12, 0x2, R232 ;  /* 0x000000020ce87819 */ /* 0x000fc600000102e8 */
[----:B------:R-:W-:Y:S04]  /*ca20*/  STL [R1+0x1e0], RZ ;  /* 0x0001e0ff01007387 */ /* 0x000fe80000100800 */
[----:B------:R-:W-:Y:S01]  /*ca30*/  STL [R1+0x1e4], RZ ;  /* 0x0001e4ff01007387 */ /* 0x000fe20000100800 */
[----:B----4-:R-:W-:-:S03]  /*ca40*/  SHF.R.S32.HI R10, RZ, 0x1f, R230 ;  /* 0x0000001fff0a7819 */ /* 0x010fc600000114e6 */
[----:B------:R-:W-:Y:S01]  /*ca50*/  STL [R1+0x1e8], RZ ;  /* 0x0001e8ff01007387 */ /* 0x000fe20000100800 */
[----:B------:R-:W-:-:S03]  /*ca60*/  SHF.L.U64.HI R8, R221, 0x2, R8 ;  /* 0x00000002dd087819 */ /* 0x000fc60000010208 */
[----:B------:R-:W-:Y:S04]  /*ca70*/  STL [R1+0x1ec], RZ ;  /* 0x0001ecff01007387 */ /* 0x000fe80000100800 */
[----:B------:R-:W-:Y:S01]  /*ca80*/  STL [R1+0x1f0], RZ ;  /* 0x0001f0ff01007387 */ /* 0x000fe20000100800 */
[----:B------:R-:W-:-:S03]  /*ca90*/  SHF.R.S32.HI R11, RZ, 0x1f, R219 ;  /* 0x0000001fff0b7819 */ /* 0x000fc600000114db */
[----:B------:R-:W-:Y:S01]  /*caa0*/  STL [R1+0x1f4], RZ ;  /* 0x0001f4ff01007387 */ /* 0x000fe20000100800 */
[----:B------:R-:W-:-:S03]  /*cab0*/  SHF.L.U64.HI R10, R230, 0x2, R10 ;  /* 0x00000002e60a7819 */ /* 0x000fc6000001020a */
[----:B------:R-:W-:Y:S04]  /*cac0*/  STL [R1+0x1f8], RZ ;  /* 0x0001f8ff01007387 */ /* 0x000fe80000100800 */
[----:B------:R-:W-:Y:S01]  /*cad0*/  STL [R1+0x1fc], RZ ;  /* 0x0001fcff01007387 */ /* 0x000fe20000100800 */
[----:B------:R-:W-:-:S03]  /*cae0*/  SHF.R.S32.HI R121, RZ, 0x1f, R228 ;  /* 0x0000001fff797819 */ /* 0x000fc600000114e4 */
[----:B------:R3:W5:Y:S04]  /*caf0*/  LDL.LU R232, [R1+0x5e4] ;  /* 0x0005e40001e87983 */ /* 0x0007680000300800 */
[----:B------:R3:W5:Y:S04]  /*cb00*/  LDL.LU R221, [R1+0x5e0] ;  /* 0x0005e00001dd7983 */ /* 0x0007680000300800 */
[----:B------:R3:W5:Y:S01]  /*cb10*/  LDL.LU R230, [R1+0x5dc] ;  /* 0x0005dc0001e67983 */ /* 0x0007620000300800 */
[----:B------:R-:W-:-:S03]  /*cb20*/  SHF.R.S32.HI R122, RZ, 0x1f, R217 ;  /* 0x0000001fff7a7819 */ /* 0x000fc600000114d9 */
[----:B------:R4:W-:Y:S01]  /*cb30*/  STL [R1+0x254], R8 ;  /* 0x0002540801007387 */ /* 0x0009e20000100800 */
[----:B------:R-:W-:Y:S02]  /*cb40*/  SHF.R.S32.HI R123, RZ, 0x1f, R226 ;  /* 0x0000001fff7b7819 */ /* 0x000fe400000114e2 */
[----:B----4-:R-:W-:Y:S02]  /*cb50*/  SHF.L.U64.HI R8, R219, 0x2, R11 ;  /* 0x00000002db087819 */ /* 0x010fe4000001020b */
[----:B------:R3:W5:Y:S04]  /*cb60*/  LDL.LU R219, [R1+0x5d8] ;  /* 0x0005d80001db7983 */ /* 0x0007680000300800 */
[----:B------:R4:W-:Y:S01]  /*cb70*/  STL [R1+0x25c], R10 ;  /* 0x00025c0a01007387 */ /* 0x0009e20000100800 */
[----:B------:R-:W-:-:S02]  /*cb80*/  SHF.R.S32.HI R124, RZ, 0x1f, R215 ;  /* 0x0000001fff7c7819 */ /* 0x000fc400000114d7 */
[----:B----4-:R-:W-:Y:S02]  /*cb90*/  SHF.L.U64.HI R10, R228, 0x2, R121 ;  /* 0x00000002e40a7819 */ /* 0x010fe40000010279 */
[----:B------:R3:W5:Y:S04]  /*cba0*/  LDL.LU R228, [R1+0x5d4] ;  /* 0x0005d40001e47983 */ /* 0x0007680000300800 */
        /* <DEDUP_REMOVED lines=97> */
[----:B------:R-:W-:Y:S01]  /*d1c0*/  SHF.R.S32.HI R149, RZ, 0x1f, R200 ;  /* 0x0000001fff957819 */ /* 0x000fe200000114c8 */
[----:B-1----:R-:W-:Y:S01]  /*d1d0*/  VIADD R151, R151, 0xffffff80 ;  /* 0xffffff8097977836 */ /* 0x002fe20000000000 */
[----:B----4-:R-:W-:Y:S02]  /*d1e0*/  SHF.L.U64.HI R8, R193, 0x2, R146 ;  /* 0x00000002c1087819 */ /* 0x010fe40000010292 */
[----:B------:R3:W5:Y:S04]  /*d1f0*/  LDL.LU R193, [R1+0x570] ;  /* 0x0005700001c17983 */ /* 0x0007680000300800 */
[----:B------:R1:W-:Y:S01]  /*d200*/  STL [R1+0x2c4], R10 ;  /* 0x0002c40a01007387 */ /* 0x0003e20000100800 */
[----:B------:R-:W-:-:S02]  /*d210*/  SHF.R.S32.HI R150, RZ, 0x1f, R189 ;  /* 0x0000001fff967819 */ /* 0x000fc400000114bd */
[----:B------:R-:W-:Y:S02]  /*d220*/  IADD3.X R2, R0, UR7, RZ, P0, !PT ;  /* 0x0000000700027c10 */ /* 0x000fe400087fe4ff */
[----:B-1----:R-:W-:Y:S02]  /*d230*/  SHF.L.U64.HI R10, R202, 0x2, R147 ;  /* 0x00000002ca0a7819 */ /* 0x002fe40000010293 */
[----:B------:R3:W5:Y:S04]  /*d240*/  LDL.LU R202, [R1+0x56c] ;  /* 0x00056c0001ca7983 */ /* 0x0007680000300800 */
[----:B------:R1:W-:Y:S01]  /*d250*/  STL [R1+0x2c8], R8 ;  /* 0x0002c80801007387 */ /* 0x0003e20000100800 */
[----:B------:R-:W-:Y:S01]  /*d260*/  IMAD.MOV.U32 R0, RZ, RZ, R151 ;  /* 0x000000ffff007224 */ /* 0x000fe200078e0097 */
[----:B------:R-:W-:-:S02]  /*d270*/  SHF.R.S32.HI R151, RZ, 0x1f, R198 ;  /* 0x0000001fff977819 */ /* 0x000fc400000114c6 */
[----:B-1----:R-:W-:Y:S02]  /*d280*/  SHF.L.U64.HI R8, R191, 0x2, R148 ;  /* 0x00000002bf087819 */ /* 0x002fe40000010294 */
[----:B------:R3:W5:Y:S04]  /*d290*/  LDL.LU R191, [R1+0x568] ;  /* 0x0005680001bf7983 */ /* 0x0007680000300800 */
[----:B------:R1:W-:Y:S01]  /*d2a0*/  STL [R1+0x2cc], R10 ;  /* 0x0002cc0a01007387 */ /* 0x0003e20000100800 */
[----:B------:R-:W-:Y:S02]  /*d2b0*/  SHF.R.S32.HI R187, RZ, 0x1f, R196 ;  /* 0x0000001fffbb7819 */ /* 0x000fe400000114c4 */
[----:B------:R-:W-:Y:S02]  /*d2c0*/  SHF.R.S32.HI R185, RZ, 0x1f, R194 ;  /* 0x0000001fffb97819 */ /* 0x000fe400000114c2 */
[----:B-1----:R-:W-:-:S02]  /*d2d0*/  SHF.L.U64.HI R10, R200, 0x2, R149 ;  /* 0x00000002c80a7819 */ /* 0x002fc40000010295 */
[----:B------:R3:W5:Y:S04]  /*d2e0*/  LDL.LU R200, [R1+0x564] ;  /* 0x0005640001c87983 */ /* 0x0007680000300800 */
[----:B------:R1:W-:Y:S01]  /*d2f0*/  STL [R1+0x2d0], R8 ;  /* 0x0002d00801007387 */ /* 0x0003e20000100800 */
[----:B------:R-:W-:Y:S02]  /*d300*/  SHF.R.S32.HI R183, RZ, 0x1f, R192 ;  /* 0x0000001fffb77819 */ /* 0x000fe400000114c0 */
[----:B-1----:R-:W-:Y:S02]  /*d310*/  SHF.L.U64.HI R8, R189, 0x2, R150 ;  /* 0x00000002bd087819 */ /* 0x002fe40000010296 */
[----:B------:R3:W5:Y:S04]  /*d320*/  LDL.LU R189, [R1+0x560] ;  /* 0x0005600001bd7983 */ /* 0x0007680000300800 */
[----:B------:R1:W-:Y:S01]  /*d330*/  STL [R1+0x2d4], R10 ;  /* 0x0002d40a01007387 */ /* 0x0003e20000100800 */
[----:B------:R-:W-:-:S02]  /*d340*/  SHF.R.S32.HI R181, RZ, 0x1f, R190 ;  /* 0x0000001fffb57819 */ /* 0x000fc400000114be */
[----:B-1----:R-:W-:Y:S02]  /*d350*/  SHF.L.U64.HI R10, R198, 0x2, R151 ;  /* 0x00000002c60a7819 */ /* 0x002fe40000010297 */
[----:B------:R3:W5:Y:S04]  /*d360*/  LDL.LU R198, [R1+0x55c] ;  /* 0x00055c0001c67983 */ /* 0x0007680000300800 */
[----:B------:R1:W-:Y:S01]  /*d370*/  STL [R1+0x2d8], R8 ;  /* 0x0002d80801007387 */ /* 0x0003e20000100800 */
[----:B------:R-:W-:Y:S02]  /*d380*/  SHF.R.S32.HI R179, RZ, 0x1f, R188 ;  /* 0x0000001fffb37819 */ /* 0x000fe400000114bc */
[----:B-1----:R-:W-:Y:S02]  /*d390*/  SHF.L.U64.HI R8, R196, 0x2, R187 ;  /* 0x00000002c4087819 */ /* 0x002fe400000102bb */
[----:B------:R3:W5:Y:S04]  /*d3a0*/  LDL.LU R187, [R1+0x558] ;  /* 0x0005580001bb7983 */ /* 0x0007680000300800 */
[----:B------:R1:W-:Y:S04]  /*d3b0*/  STL [R1+0x2dc], R10 ;  /* 0x0002dc0a01007387 */ /* 0x0003e80000100800 */
[----:B------:R3:W5:Y:S01]  /*d3c0*/  LDL.LU R196, [R1+0x554] ;  /* 0x0005540001c47983 */ /* 0x0007620000300800 */
[----:B-1----:R-:W-:-:S03]  /*d3d0*/  SHF.L.U64.HI R10, R194, 0x2, R185 ;  /* 0x00000002c20a7819 */ /* 0x002fc600000102b9 */
[----:B------:R3:W5:Y:S04]  /*d3e0*/  LDL.LU R185, [R1+0x550] ;  /* 0x0005500001b97983 */ /* 0x0007680000300800 */
[----:B------:R1:W-:Y:S04]  /*d3f0*/  STL [R1+0x2e0], R8 ;  /* 0x0002e00801007387 */ /* 0x0003e80000100800 */
[----:B------:R3:W5:Y:S01]  /*d400*/  LDL.LU R194, [R1+0x54c] ;  /* 0x00054c0001c27983 */ /* 0x0007620000300800 */
[----:B------:R-:W-:Y:S02]  /*d410*/  SHF.R.S32.HI R177, RZ, 0x1f, R186 ;  /* 0x0000001fffb17819 */ /* 0x000fe400000114ba */
[----:B-1----:R-:W-:-:S02]  /*d420*/  SHF.L.U64.HI R8, R192, 0x2, R183 ;  /* 0x00000002c0087819 */ /* 0x002fc400000102b7 */
        /* <DEDUP_REMOVED lines=98> */
[----:B-1----:R-:W-:-:S03]  /*da50*/  SHF.L.U64.HI R8, R152, 0x2, R15 ;  /* 0x0000000298087819 */ /* 0x002fc6000001020f */
        /* <DEDUP_REMOVED lines=10> */
[----:B------:R-:W4:Y:S01]  /*db00*/  LDL.LU R120, [R1+0x494] ;  /* 0x0004940001787983 */ /* 0x000f220000300800 */
[----:B--2---:R-:W-:Y:S02]  /*db10*/  SHF.R.S32.HI R16, RZ, 0x1f, R3 ;  /* 0x0000001fff107819 */ /* 0x004fe40000011403 */
[----:B------:R-:W-:-:S02]  /*db20*/  SHF.R.S32.HI R5, RZ, 0x1f, R14 ;  /* 0x0000001fff057819 */ /* 0x000fc4000001140e */
        /* <DEDUP_REMOVED lines=12> */
[----:B------:R3:W5:Y:S04]  /*dbf0*/  LDL.LU R4, [R1+0x47c] ;  /* 0x00047c0001047983 */ /* 0x0007680000300800 */
[----:B------:R-:W-:Y:S01]  /*dc00*/  STL [R1+0x34c], R10 ;  /* 0x00034c0a01007387 */ /* 0x000fe20000100800 */
[C---:B------:R-:W-:Y:S01]  /*dc10*/  SHF.L.U64.HI R6, R7.reuse, 0x2, R6 ;  /* 0x0000000207067819 */ /* 0x040fe20000010206 */
[----:B------:R-:W-:Y:S01]  /*dc20*/  IMAD.SHL.U32 R7, R7, 0x4, RZ ;  /* 0x0000000407077824 */ /* 0x000fe200078e00ff */
[----:B------:R-:W-:Y:S01]  /*dc30*/  CS2R R24, SRZ ;  /* 0x0000000000187805 */ /* 0x000fe2000001ff00 */
[----:B------:R-:W-:Y:S01]  /*dc40*/  IMAD.MOV.U32 R13, RZ, RZ, RZ ;  /* 0x000000ffff0d7224 */ /* 0x000fe200078e00ff */
        /* <DEDUP_REMOVED lines=61> */
[----:B------:R-:W-:Y:S01]  /*e020*/  CS2R R150, SRZ ;  /* 0x0000000000967805 */ /* 0x000fe2000001ff00 */
[----:B------:R-:W-:Y:S01]  /*e030*/  UMOV UR14, 0x1 ;  /* 0x00000001000e7882 */ /* 0x000fe20000000000 */
[----:B------:R-:W-:Y:S01]  /*e040*/  UMOV UR13, 0xffffffff ;  /* 0xffffffff000d7882 */ /* 0x000fe20000000000 */
[----:B----4-:R-:W-:-:S05]  /*e050*/  SHF.R.S32.HI R8, RZ, 0x6, R120 ;  /* 0x00000006ff087819 */ /* 0x010fca0000011478 */
[----:B------:R1:W-:Y:S02]  /*e060*/  STL [R1+0x24c], R8 ;  /* 0x00024c0801007387 */ /* 0x0003e40000100800 */
[----:B-1----:R-:W-:-:S05]  /*e070*/  VIADD R8, R8, 0xfffffffe ;  /* 0xfffffffe08087836 */ /* 0x002fca0000000000 */
[----:B------:R3:W-:Y:S01]  /*e080*/  STL [R1+0x454], R8 ;  /* 0x0004540801007387 */ /* 0x0007e20000100800 */
[----:B------:R-:W-:-:S07]  /*e090*/  CS2R R120, SRZ ;  /* 0x0000000000787805 */ /* 0x000fce000001ff00 */
.L_x_1:
[----:B------:R-:W-:Y:S01]  /*e0a0*/  STL.64 [R1+0x6c0], R250 ;  /* 0x0006c0fa01007387 */ /* 0x000fe20000100a00 */
[----:B------:R-:W-:Y:S01]  /*e0b0*/  UIADD3 UR13, UR13, 0x1, URZ ;  /* 0x000000010d0d7890 */ /* 0x000fe2000fffe03f */
[----:B------:R-:W-:-:S04]  /*e0c0*/  DEPBAR.LE SB0, 0x2 ;  /* 0x000080800000791a */ /* 0x000fc80000000000 */
[----:B------:R-:W-:Y:S04]  /*e0d0*/  STL.64 [R1+0x6b8], R248 ;  /* 0x0006b8f801007387 */ /* 0x000fe80000100a00 */
[----:B------:R-:W-:Y:S04]  /*e0e0*/  STL.64 [R1+0x6b0], R246 ;  /* 0x0006b0f601007387 */ /* 0x000fe80000100a00 */
[----:B------:R-:W-:Y:S04]  /*e0f0*/  STL.64 [R1+0x6a8], R244 ;  /* 0x0006a8f401007387 */ /* 0x000fe80000100a00 */
[----:B------:R-:W-:Y:S04]  /*e100*/  STL.64 [R1+0x6a0], R242 ;  /* 0x0006a0f201007387 */ /* 0x000fe80000100a00 */
[----:B------:R-:W-:Y:S04]  /*e110*/  STL.64 [R1+0x698], R240 ;  /* 0x000698f001007387 */ /* 0x000fe80000100a00 */
[----:B------:R-:W-:Y:S04]  /*e120*/  STL.64 [R1+0x690], R238 ;  /* 0x000690ee01007387 */ /* 0x000fe80000100a00 */
[----:B------:R-:W-:Y:S04]  /*e130*/  STL.64 [R1+0x688], R236 ;  /* 0x000688ec01007387 */ /* 0x000fe80000100a00 */
[----:B------:R-:W-:Y:S04]  /*e140*/  STL.64 [R1+0x680], R234 ;  /* 0x000680ea01007387 */ /* 0x000fe80000100a00 */
[----:B-----5:R-:W-:Y:S04]  /*e150*/  STL.64 [R1+0x678], R232 ;  /* 0x000678e801007387 */ /* 0x020fe80000100a00 */
        /* <DEDUP_REMOVED lines=53> */
[----:B------:R1:W-:Y:S04]  /*e4b0*/  STL.64 [R1+0x4c8], R124 ;  /* 0x0004c87c01007387 */ /* 0x0003e80000100a00 */
[----:B-1----:R-:W2:Y:S04]  /*e4c0*/  LDL.LU.64 R124, [R1] ;  /* 0x00000000017c7983 */ /* 0x002ea80000300a00 */
[----:B------:R-:W2:Y:S04]  /*e4d0*/  LDL.LU.64 R126, [R1+0x8] ;  /* 0x00000800017e7983 */ /* 0x000ea80000300a00 */
        /* <DEDUP_REMOVED lines=61> */
[----:B------:R-:W2:Y:S01]  /*e8b0*/  LDL.LU.64 R250, [R1+0x1f8] ;  /* 0x0001f80001fa7983 */ /* 0x000ea20000300a00 */
[----:B------:R-:W-:-:S02]  /*e8c0*/  UISETP.GT.AND UP0, UPT, UR13, 0x2, UPT ;  /* 0x000000020d00788c */ /* 0x000fc4000bf04270 */
[----:B------:R-:W-:Y:S01]  /*e8d0*/  USHF.L.U32 UR5, UR15, 0x7, URZ ;  /* 0x000000070f057899 */ /* 0x000fe2000800063f */
[----:B------:R-:W-:Y:S01]  /*e8e0*/  BAR.SYNC.DEFER_BLOCKING 0x0 ;  /* 0x0000000000007b1d */ /* 0x000fe20000010000 */
[----:B------:R-:W-:Y:S02]  /*e8f0*/  USEL UR13, UR13, URZ, !UP0 ;  /* 0x0000003f0d0d7287 */ /* 0x000fe4000c000000 */
[----:B------:R-:W-:Y:S02]  /*e900*/  ULOP3.LUT UR6, UR5, 0x200, URZ, 0xc0, !UPT ;  /* 0x0000020005067892 */ /* 0x000fe4000f8ec03f */
[----:B------:R-:W-:Y:S01]  /*e910*/  ULEA UR4, UR13, UR12, 0x10 ;  /* 0x0000000c0d047291 */ /* 0x000fe2000f8e803f */
[----:B------:R-:W-:Y:S01]  /*e920*/  UMOV UR7, 0x40000040 ;  /* 0x4000004000077882 */ /* 0x000fe20000000000 */
[----:B------:R-:W-:Y:S02]  /*e930*/  STL [R1+0x4a4], R12 ;  /* 0x0004a40c01007387 */ /* 0x000fe40000100800 */
[----:B------:R-:W-:-:S02]  /*e940*/  UIADD3 UR5, UR4, 0x30000, URZ ;  /* 0x0003000004057890 */ /* 0x000fc4000fffe03f */
[----:B------:R-:W-:Y:S01]  /*e950*/  ULEA.HI UR6, UR4, UR6, URZ, 0x1c ;  /* 0x0000000604067291 */ /* 0x000fe2000f8fe03f */
[----:B------:R-:W-:Y:S01]  /*e960*/  STL [R1+0x47c], R9 ;  /* 0x00047c0901007387 */ /* 0x000fe20000100800 */
[----:B------:R-:W-:Y:S02]  /*e970*/  USHF.R.U32.HI UR5, URZ, 0x4, UR5 ;  /* 0x000000043f057899 */ /* 0x000fe40008011605 */
[----:B------:R-:W-:Y:S02]  /*e980*/  ULOP3.LUT UR4, UR6, 0x3fff, URZ, 0xc0, !UPT ;  /* 0x00003fff06047892 */ /* 0x000fe4000f8ec03f */
[----:B------:R-:W-:Y:S02]  /*e990*/  USGXT.U32 UR6, UR5, 0xe ;  /* 0x0000000e0506789a */ /* 0x000fe40008000000 */
[----:B------:R-:W-:Y:S01]  /*e9a0*/  UIADD3 UR8, UP0, UR4, 0x2, URZ ;  /* 0x0000000204087890 */ /* 0x000fe2000ff1e03f */
[----:B------:R-:W-:Y:S01]  /*e9b0*/  UMOV UR5, 0x40000040 ;  /* 0x4000004000057882 */ /* 0x000fe20000000000 */
[----:B------:R-:W-:Y:S01]  /*e9c0*/  UIADD3 UR10, UP1, UR6, 0x2, URZ ;  /* 0x00000002060a7890 */ /* 0x000fe2000ff3e03f */
[----:B--2---:R-:W-:-:S06]  /*e9d0*/  WARPGROUP.ARRIVE ;  /* 0x00000000000079c5 */ /* 0x004fcc0000000000 */
[----:B------:R-:W-:Y:S01]  /*e9e0*/  HGMMA.64x256x8.F32.TF32 R124, gdesc[UR4], R124, gsb0 ;  /* 0x07e00000047c79f0 */ /* 0x000fe2000800287c */
[----:B------:R-:W-:Y:S01]  /*e9f0*/  UMOV UR4, URZ ;  /* 0x0000003f00047c82 */ /* 0x000fe20008000000 */
[----:B------:R-:W-:Y:S01]  /*ea00*/  UMOV UR5, URZ ;  /* 0x0000003f00057c82 */ /* 0x000fe20008000000 */
[----:B------:R-:W-:Y:S02]  /*ea10*/  UIADD3.X UR9, UR4, 0x40000040, URZ, UP0, !UPT ;  /* 0x4000004004097890 */ /* 0x000fe400087fe43f */
[----:B------:R-:W-:Y:S02]  /*ea20*/  UIADD3.X UR11, UR5, 0x40000040, URZ, UP1, !UPT ;  /* 0x40000040050b7890 */ /* 0x000fe40008ffe43f */
[----:B------:R-:W-:Y:S02]  /*ea30*/  UIADD3.64 UR40, UR8, 0x2, URZ ;  /* 0x0000000208287897 */ /* 0x000fe4000fffe03f */
[----:B------:R-:W-:Y:S02]  /*ea40*/  UIADD3.64 UR42, UR10, 0x2, URZ ;  /* 0x000000020a2a7897 */ /* 0x000fe4000fffe03f */
[----:B------:R-:W-:-:S02]  /*ea50*/  UIADD3.64 UR36, UR8, 0x4, URZ ;  /* 0x0000000408247897 */ /* 0x000fc4000fffe03f */
[----:B------:R-:W-:Y:S02]  /*ea60*/  UIADD3.64 UR38, UR10, 0x4, URZ ;  /* 0x000000040a267897 */ /* 0x000fe4000fffe03f */
[----:B------:R-:W-:Y:S02]  /*ea70*/  UIADD3.64 UR32, UR8, 0x7fe, URZ ;  /* 0x000007fe08207897 */ /* 0x000fe4000fffe03f */
[----:B------:R-:W-:Y:S02]  /*ea80*/  UIADD3.64 UR34, UR10, 0x7fe, URZ ;  /* 0x000007fe0a227897 */ /* 0x000fe4000fffe03f */
[----:B------:R-:W-:Y:S02]  /*ea90*/  UIADD3.64 UR28, UR8, 0x800, URZ ;  /* 0x00000800081c7897 */ /* 0x000fe4000fffe03f */
[----:B------:R-:W-:Y:S02]  /*eaa0*/  UIADD3.64 UR30, UR10, 0x800, URZ ;  /* 0x000008000a1e7897 */ /* 0x000fe4000fffe03f */
[----:B------:R-:W-:-:S02]  /*eab0*/  UIADD3.64 UR24, UR8, 0x802, URZ ;  /* 0x0000080208187897 */ /* 0x000fc4000fffe03f */
[----:B------:R-:W-:Y:S02]  /*eac0*/  UIADD3.64 UR26, UR10, 0x802, URZ ;  /* 0x000008020a1a7897 */ /* 0x000fe4000fffe03f */
[----:B------:R-:W-:Y:S02]  /*ead0*/  UIADD3.64 UR20, UR8, 0x804, URZ ;  /* 0x0000080408147897 */ /* 0x000fe4000fffe03f */
[----:B------:R-:W-:Y:S01]  /*eae0*/  UIADD3.64 UR22, UR10, 0x804, URZ ;  /* 0x000008040a167897 */ /* 0x000fe2000fffe03f */
[----:B------:R-:W-:Y:S02]  /*eaf0*/  WARPGROUP.DEPBAR.LE gsb0, 0x0 ;  /* 0x00008000000079c5 */ /* 0x000fe40000010000 */
[----:B------:R-:W-:-:S06]  /*eb00*/  WARPGROUP.ARRIVE ;  /* 0x00000000000079c5 */ /* 0x000fcc0000000000 */
[----:B------:R-:W-:Y:S03]  /*eb10*/  HGMMA.64x256x8.F32.TF32 R124, gdesc[UR8], R124, gsb0 ;  /* 0x07e00000087c79f0 */ /* 0x000fe6000800287c */
[----:B------:R-:W-:Y:S02]  /*eb20*/  WARPGROUP.DEPBAR.LE gsb0, 0x0 ;  /* 0x00008000000079c5 */ /* 0x000fe40000010000 */
[----:B------:R-:W-:-:S15]  /*eb30*/  WARPGROUP.ARRIVE ;  /* 0x00000000000079c5 */ /* 0x000fde0000000000 */
[----:B------:R-:W-:-:S08]  /*eb40*/  NOP ;  /* 0x0000000000007918 */ /* 0x000fd00000000000 */
        /* <DEDUP_REMOVED lines=22> */
[----:B------:R-:W-:Y:S04]  /*ecb0*/  STL.64 [R1], R124 ;  /* 0x0000007c01007387 */ /* 0x000fe80000100a00 */
        /* <DEDUP_REMOVED lines=63> */
[----:B-1----:R-:W2:Y:S04]  /*f0b0*/  LDL.LU.64 R250, [R1+0x6c0] ;  /* 0x0006c00001fa7983 */ /* 0x002ea80000300a00 */
[----:B------:R-:W4:Y:S04]  /*f0c0*/  LDL.LU.64 R248, [R1+0x6b8] ;  /* 0x0006b80001f87983 */ /* 0x000f280000300a00 */
        /* <DEDUP_REMOVED lines=62> */
[----:B------:R-:W-:-:S02]  /*f4b0*/  UIADD3.64 UR4, UR8, 0x3fe, URZ ;  /* 0x000003fe08047897 */ /* 0x000fc4000fffe03f */
[----:B------:R-:W-:Y:S01]  /*f4c0*/  UIADD3.64 UR40, UR8, 0x402, URZ ;  /* 0x0000040208287897 */ /* 0x000fe2000fffe03f */
[----:B---3--:R-:W3:Y:S01]  /*f4d0*/  LDL R8, [R1+0x454] ;  /* 0x0004540001087983 */ /* 0x008ee20000100800 */
[----:B------:R-:W-:Y:S01]  /*f4e0*/  UIADD3.64 UR36, UR8, 0x404, URZ ;  /* 0x0000040408247897 */ /* 0x000fe2000fffe03f */
[----:B------:R-:W-:Y:S01]  /*f4f0*/  ISETP.GT.AND P1, PT, R0, RZ, PT ;  /* 0x000000ff0000720c */ /* 0x000fe20003f24270 */
[----:B------:R-:W-:Y:S01]  /*f500*/  UIADD3.64 UR32, UR8, 0xbfe, URZ ;  /* 0x00000bfe08207897 */ /* 0x000fe2000fffe03f */
[----:B------:R-:W4:Y:S01]  /*f510*/  LDL R9, [R1+0x350] ;  /* 0x0003500001097983 */ /* 0x000f220000100800 */
[----:B------:R-:W-:Y:S02]  /*f520*/  UIADD3.64 UR28, UR8, 0xc00, URZ ;  /* 0x00000c00081c7897 */ /* 0x000fe4000fffe03f */
[----:B------:R-:W-:Y:S01]  /*f530*/  UIADD3.64 UR24, UR8, 0xc02, URZ ;  /* 0x00000c0208187897 */ /* 0x000fe2000fffe03f */
[----:B--2---:R-:W-:Y:S01]  /*f540*/  WARPGROUP.ARRIVE ;  /* 0x00000000000079c5 */ /* 0x004fe20000000000 */
[----:B------:R-:W-:Y:S01]  /*f550*/  UIADD3 UR14, UR14, 0x1, URZ ;  /* 0x000000010e0e7890 */ /* 0x000fe2000fffe03f */
[----:B---3--:R-:W-:-:S04]  /*f560*/  ISETP.GE.AND P0, PT, R13, R8, PT ;  /* 0x000000080d00720c */ /* 0x008fc80003f06270 */
[----:B------:R-:W-:Y:S01]  /*f570*/  HGMMA.64x256x8.F32.TF32 R24, gdesc[UR4], R24, gsb0 ;  /* 0x07e00000041879f0 */ /* 0x000fe20008002818 */
[----:B------:R-:W-:Y:S01]  /*f580*/  UIADD3.64 UR4, UR8, 0x400, URZ ;  /* 0x0000040008047897 */ /* 0x000fe2000fffe03f */
[----:B------:R-:W-:Y:S01]  /*f590*/  UMOV UR6, UR10 ;  /* 0x0000000a00067c82 */ /* 0x000fe20008000000 */
[----:B------:R-:W-:Y:S01]  /*f5a0*/  UMOV UR7, UR11 ;  /* 0x0000000b00077c82 */ /* 0x000fe20008000000 */
[----:B------:R-:W-:Y:S02]  /*f5b0*/  WARPGROUP.DEPBAR.LE gsb0, 0x0 ;  /* 0x00008000000079c5 */ /* 0x000fe40000010000 */
[----:B------:R-:W-:-:S15]  /*f5c0*/  WARPGROUP.ARRIVE ;  /* 0x00000000000079c5 */ /* 0x000fde0000000000 */
[----:B------:R-:W-:-:S07]  /*f5d0*/  NOP ;  /* 0x0000000000007918 */ /* 0x000fce0000000000 */
        /* <DEDUP_REMOVED lines=16> */
[----:B------:R-:W-:Y:S01]  /*f6e0*/  HGMMA.64x256x8.F32.TF32 R24, gdesc[UR28], R24, gsb0 ;  /* 0x07e000001c1879f0 */ /* 0x000fe20008002818 */
[----:B------:R-:W-:Y:S01]  /*f6f0*/  UIADD3.64 UR8, UR8, 0xc04, URZ ;  /* 0x00000c0408087897 */ /* 0x000fe2000fffe03f */
[----:B------:R-:W-:Y:S01]  /*f700*/  UMOV UR10, UR22 ;  /* 0x00000016000a7c82 */ /* 0x000fe20008000000 */
[----:B------:R-:W-:Y:S01]  /*f710*/  UMOV UR11, UR23 ;  /* 0x00000017000b7c82 */ /* 0x000fe20008000000 */
[----:B------:R-:W-:Y:S02]  /*f720*/  WARPGROUP.DEPBAR.LE gsb0, 0x0 ;  /* 0x00008000000079c5 */ /* 0x000fe40000010000 */
[----:B------:R-:W-:-:S15]  /*f730*/  WARPGROUP.ARRIVE ;  /* 0x00000000000079c5 */ /* 0x000fde0000000000 */
[----:B------:R-:W-:-:S07]  /*f740*/  NOP ;  /* 0x0000000000007918 */ /* 0x000fce0000000000 */
[----:B------:R-:W-:Y:S01]  /*f750*/  HGMMA.64x256x8.F32.TF32 R24, gdesc[UR24], R24, gsb0 ;  /* 0x07e00000181879f0 */ /* 0x000fe20008002818 */
[----:B------:R-:W-:Y:S01]  /*f760*/  SEL R8, RZ, 0x4, !P1 ;  /* 0x00000004ff087807 */ /* 0x000fe20004800000 */
[----:B------:R-:W-:Y:S01]  /*f770*/  UISETP.GT.AND UP0, UPT, UR14, 0x2, UPT ;  /* 0x000000020e00788c */ /* 0x000fe2000bf04270 */
[----:B------:R-:W-:Y:S02]  /*f780*/  ISETP.GT.AND P1, PT, R0, 0x1, PT ;  /* 0x000000010000780c */ /* 0x000fe40003f24270 */
[----:B------:R-:W-:Y:S01]  /*f790*/  SEL R8, R8, RZ, !P0 ;  /* 0x000000ff08087207 */ /* 0x000fe20004000000 */
[----:B------:R-:W-:-:S03]  /*f7a0*/  USEL UR14, UR14, URZ, !UP0 ;  /* 0x0000003f0e0e7287 */ /* 0x000fc6000c000000 */
[----:B------:R-:W-:Y:S02]  /*f7b0*/  ISETP.NE.U32.AND P2, PT, R8, RZ, PT ;  /* 0x000000ff0800720c */ /* 0x000fe40003f45070 */
[----:B------:R-:W-:Y:S01]  /*f7c0*/  SEL R8, RZ, 0x4, !P1 ;  /* 0x00000004ff087807 */ /* 0x000fe20004800000 */
[----:B------:R-:W-:-:S03]  /*f7d0*/  ULEA UR4, UR14, UR12, 0x10 ;  /* 0x0000000c0e047291 */ /* 0x000fc6000f8e803f */
[----:B------:R-:W-:Y:S01]  /*f7e0*/  SEL R8, R8, RZ, !P0 ;  /* 0x000000ff08087207 */ /* 0x000fe20004000000 */
[----:B------:R1:W-:Y:S03]  /*f7f0*/  STL [R1+0x480], R14 ;  /* 0x0004800e01007387 */ /* 0x0003e60000100800 */
[----:B------:R-:W-:Y:S01]  /*f800*/  ISETP.NE.U32.AND P1, PT, R8, RZ, PT ;  /* 0x000000ff0800720c */ /* 0x000fe20003f25070 */
[----:B------:R-:W-:Y:S02]  /*f810*/  VIADD R8, R14, UR4 ;  /* 0x000000040e087c36 */ /* 0x000fe40008000000 */
[----:B-1----:R-:W2:Y:S01]  /*f820*/  LDL R14, [R1+0x348] ;  /* 0x00034800010e7983 */ /* 0x002ea20000100800 */
[----:B------:R-:W-:Y:S02]  /*f830*/  WARPGROUP.DEPBAR.LE gsb0, 0x0 ;  /* 0x00008000000079c5 */ /* 0x000fe40000010000 */
[----:B------:R-:W-:-:S06]  /*f840*/  WARPGROUP.ARRIVE ;  /* 0x00000000000079c5 */ /* 0x000fcc0000000000 */
[----:B------:R-:W-:Y:S03]  /*f850*/  HGMMA.64x256x8.F32.TF32 R24, gdesc[UR8], R24, gsb0 ;  /* 0x07e00000081879f0 */ /* 0x000fe60008002818 */
[----:B------:R-:W-:Y:S02]  /*f860*/  WARPGROUP.DEPBAR.LE gsb0, 0x0 ;  /* 0x00008000000079c5 */ /* 0x000fe40000010000 */
[----:B------:R1:W-:Y:S04]  /*f870*/  STL [R1+0x4c0], R137 ;  /* 0x0004c08901007387 */ /* 0x0003e80000100800 */
[----:B-1----:R-:W3:Y:S04]  /*f880*/  LDL R137, [R1+0x440] ;  /* 0x0004400001897983 */ /* 0x002ee80000100800 */
[----:B------:R1:W-:Y:S04]  /*f890*/  STL [R1+0x4bc], R138 ;  /* 0x0004bc8a01007387 */ /* 0x0003e80000100800 */
[----:B-1----:R-:W2:Y:S04]  /*f8a0*/  LDL R138, [R1+0x34c] ;  /* 0x00034c00018a7983 */ /* 0x002ea80000100800 */
[----:B------:R1:W-:Y:S04]  /*f8b0*/  STL [R1+0x4b8], R139 ;  /* 0x0004b88b01007387 */ /* 0x0003e80000100800 */
[----:B-1----:R-:W3:Y:S04]  /*f8c0*/  LDL R139, [R1+0x444] ;  /* 0x00044400018b7983 */ /* 0x002ee80000100800 */
[----:B------:R-:W-:Y:S04]  /*f8d0*/  STL [R1+0x4b4], R140 ;  /* 0x0004b48c01007387 */ /* 0x000fe80000100800 */
[----:B------:R-:W-:Y:S04]  /*f8e0*/  STL [R1+0x4b0], R141 ;  /* 0x0004b08d01007387 */ /* 0x000fe80000100800 */
[----:B------:R-:W-:Y:S04]  /*f8f0*/  STL [R1+0x4ac], R142 ;  /* 0x0004ac8e01007387 */ /* 0x000fe80000100800 */
[----:B------:R1:W-:Y:S04]  /*f900*/  STL [R1+0x4a8], R143 ;  /* 0x0004a88f01007387 */ /* 0x0003e80000100800 */
[----:B-1----:R-:W4:Y:S04]  /*f910*/  LDL R143, [R1+0x248] ;  /* 0x00024800018f7983 */ /* 0x002f280000100800 */
[----:B------:R-:W-:Y:S04]  /*f920*/  STL [R1+0x4a0], R144 ;  /* 0x0004a09001007387 */ /* 0x000fe80000100800 */
[----:B------:R-:W-:Y:S04]  /*f930*/  STL [R1+0x49c], R145 ;  /* 0x00049c9101007387 */ /* 0x000fe80000100800 */
[----:B------:R1:W-:Y:S04]  /*f940*/  STL [R1+0x498], R146 ;  /* 0x0004989201007387 */ /* 0x0003e80000100800 */
[----:B------:R-:W-:Y:S04]  /*f950*/  STL [R1+0x494], R147 ;  /* 0x0004949301007387 */ /* 0x000fe80000100800 */
[----:B------:R-:W-:Y:S04]  /*f960*/  STL [R1+0x490], R148 ;  /* 0x0004909401007387 */ /* 0x000fe80000100800 */
[----:B------:R-:W-:Y:S04]  /*f970*/  STL [R1+0x48c], R149 ;  /* 0x00048c9501007387 */ /* 0x000fe80000100800 */
[----:B------:R-:W-:Y:S04]  /*f980*/  STL [R1+0x488], R150 ;  /* 0x0004889601007387 */ /* 0x000fe80000100800 */
[----:B------:R1:W-:Y:S04]  /*f990*/  STL [R1+0x484], R151 ;  /* 0x0004849701007387 */ /* 0x0003e80000100800 */
[----:B------:R-:W2:Y:S04]  /*f9a0*/  LDL R141, [R1+0x3e0] ;  /* 0x0003e000018d7983 */ /* 0x000ea80000100800 */
[----:B------:R-:W2:Y:S04]  /*f9b0*/  LDL R140, [R1+0x2d4] ;  /* 0x0002d400018c7983 */ /* 0x000ea80000100800 */
[----:B------:R-:W2:Y:S01]  /*f9c0*/  LDL R12, [R1+0x3dc] ;  /* 0x0003dc00010c7983 */ /* 0x000ea20000100800 */
[----:B------:R-:W-:-:S02]  /*f9d0*/  IMAD.MOV.U32 R10, RZ, RZ, R3 ;  /* 0x000000ffff0a7224 */ /* 0x000fc400078e0003 */
[----:B------:R-:W-:Y:S01]  /*f9e0*/  IMAD.MOV.U32 R11, RZ, RZ, R2 ;  /* 0x000000ffff0b7224 */ /* 0x000fe200078e0002 */
[----:B------:R-:W-:Y:S06]  /*f9f0*/  BAR.SYNC.DEFER_BLOCKING 0x0 ;  /* 0x0000000000007b1d */ /* 0x000fec0000010000 */
[----:B------:R-:W2:Y:S04]  /*fa00*/  LDL R142, [R1+0x344] ;  /* 0x00034400018e7983 */ /* 0x000ea80000100800 */
[----:B------:R-:W-:Y:S01]  /*fa10*/  @!PT LDS RZ, [RZ] ;  /* 0x00000000fffff984 */ /* 0x000fe20000000800 */
[----:B------:R-:W-:Y:S01]  /*fa20*/  @!PT LDS RZ, [RZ] ;  /* 0x00000000fffff984 */ /* 0x000fe20000000800 */
[----:B------:R-:W-:Y:S01]  /*fa30*/  @!PT LDS RZ, [RZ] ;  /* 0x00000000fffff984 */ /* 0x000fe20000000800 */
[----:B------:R4:W-:Y:S02]  /*fa40*/  LDGSTS.E [R8], desc[UR16][R10.64], P2 ;  /* 0x000000000a087fae */ /* 0x0009e40009121850 */
[----:B----4-:R-:W-:-:S05]  /*fa50*/  IADD3 R10, P2, R143, R3, RZ ;  /* 0x000000038f0a7210 */ /* 0x010fca0007f5e0ff */
[----:B------:R-:W-:Y:S02]  /*fa60*/  IMAD.X R11, R2, 0x1, R9, P2 ;  /* 0x00000001020b7824 */ /* 0x000fe400010e0609 */
[----:B------:R-:W4:Y:S04]  /*fa70*/  LDL R9, [R1+0x2d0] ;  /* 0x0002d00001097983 */ /* 0x000f280000100800 */
[----:B------:R1:W-:Y:S01]  /*fa80*/  LDGSTS.E [R8+0x4], desc[UR16][R10.64], P1 ;  /* 0x000040000a087fae */ /* 0x0003e20008921850 */
[----:B------:R-:W-:-:S04]  /*fa90*/  ISETP.GT.AND P1, PT, R0, 0x2, PT ;  /* 0x000000020000780c */ /* 0x000fc80003f24270 */
[----:B-1----:R-:W-:Y:S02]  /*faa0*/  SEL R10, RZ, 0x4, !P1 ;  /* 0x00000004ff0a7807 */ /* 0x002fe40004800000 */
[----:B------:R-:W-:Y:S02]  /*fab0*/  ISETP.GT.AND P1, PT, R0, 0x3, PT ;  /* 0x000000030000780c */ /* 0x000fe40003f24270 */
[----:B------:R-:W-:-:S04]  /*fac0*/  SEL R10, R10, RZ, !P0 ;  /* 0x000000ff0a0a7207 */ /* 0x000fc80004000000 */
[----:B------:R-:W-:Y:S02]  /*fad0*/  ISETP.NE.U32.AND P2, PT, R10, RZ, PT ;  /* 0x000000ff0a00720c */ /* 0x000fe40003f45070 */
[----:B------:R-:W-:-:S04]  /*fae0*/  SEL R10, RZ, 0x4, !P1 ;  /* 0x00000004ff0a7807 */ /* 0x000fc80004800000 */
[----:B------:R-:W-:-:S04]  /*faf0*/  SEL R10, R10, RZ, !P0 ;  /* 0x000000ff0a0a7207 */ /* 0x000fc80004000000 */
[----:B------:R-:W-:Y:S02]  /*fb00*/  ISETP.NE.U32.AND P1, PT, R10, RZ, PT ;  /* 0x000000ff0a00720c */ /* 0x000fe40003f25070 */
[-C--:B---3--:R-:W-:Y:S02]  /*fb10*/  LEA R10, P3, R139, R3.reuse, 0x2 ;  /* 0x000000038b0a7211 */ /* 0x088fe400078610ff */
[----:B------:R-:W3:Y:S03]  /*fb20*/  LDL R139, [R1+0x3d8] ;  /* 0x0003d800018b7983 */ /* 0x000ee60000100800 */
[----:B--2---:R-:W-:Y:S02]  /*fb30*/  IMAD.X R11, R2, 0x1, R138, P3 ;  /* 0x00000001020b7824 */ /* 0x004fe400018e068a */
[----:B------:R-:W2:Y:S04]  /*fb40*/  LDL R138, [R1+0x2cc] ;  /* 0x0002cc00018a7983 */ /* 0x000ea80000100800 */
[----:B------:R1:W-:Y:S02]  /*fb50*/  LDGSTS.E [R8+0x8], desc[UR16][R10.64], P2 ;  /* 0x000080000a087fae */ /* 0x0003e40009121850 */
[----:B-1----:R-:W-:-:S02]  /*fb60*/  LEA R10, P2, R137, R3, 0x2 ;  /* 0x00000003890a7211 */ /* 0x002fc400078410ff */
[----:B------:R-:W2:Y:S03]  /*fb70*/  LDL R137, [R1+0x3d4] ;  /* 0x0003d40001897983 */ /* 0x000ea60000100800 */
[----:B------:R-:W-:Y:S02]  /*fb80*/  IMAD.X R11, R2, 0x1, R14, P2 ;  /* 0x00000001020b7824 */ /* 0x000fe400010e060e */
[----:B------:R-:W2:Y:S04]  /*fb90*/  LDL R14, [R1+0x2c8] ;  /* 0x0002c800010e7983 */ /* 0x000ea80000100800 */
        /* <DEDUP_REMOVED lines=9> */
[----:B------:R-:W-:-:S05]  /*fc30*/  LEA R10, P3, R141, R3, 0x2 ;  /* 0x000000038d0a7211 */ /* 0x000fca00078610ff */
[----:B------:R-:W-:-:S05]  /*fc40*/  IMAD.X R11, R2, 0x1, R140, P3 ;  /* 0x00000001020b7824 */ /* 0x000fca00018e068c */
[----:B------:R1:W-:Y:S02]  /*fc50*/  LDGSTS.E [R8+0x8000], desc[UR16][R10.64], P2 ;  /* 0x080000000a087fae */ /* 0x0003e40009121850 */
[----:B-1----:R-:W-:Y:S02]  /*fc60*/  LEA R10, P2, R12, R3, 0x2 ;  /* 0x000000030c0a7211 */ /* 0x002fe400078410ff */
[----:B------:R-:W2:Y:S01]  /*fc70*/  LDL R12, [R1+0x43c] ;  /* 0x00043c00010c7983 */ /* 0x000ea20000100800 */
[----:B------:R-:W1:Y:S02]  /*fc80*/  S2R R140, SR_TID.X ;  /* 0x00000000008c7919 */ /* 0x000e640000002100 */
[C---:B-1----:R-:W-:Y:S01]  /*fc90*/  IMAD.SHL.U32 R141, R140.reuse, 0x10, RZ ;  /* 0x000000108c8d7824 */ /* 0x042fe200078e00ff */
[----:B------:R-:W-:-:S04]  /*fca0*/  LOP3.LUT R140, R140, 0xff, RZ, 0xc0, !PT ;  /* 0x000000ff8c8c7812 */ /* 0x000fc800078ec0ff */
[----:B------:R-:W-:-:S05]  /*fcb0*/  LOP3.LUT R141, R141, 0x70, RZ, 0xc0, !PT ;  /* 0x000000708d8d7812 */ /* 0x000fca00078ec0ff */
[----:B------:R-:W-:Y:S02]  /*fcc0*/  IMAD R140, R140, 0x80, R141 ;  /* 0x000000808c8c7824 */ /* 0x000fe400078e028d */
[----:B------:R-:W2:Y:S03]  /*fcd0*/  LDL R141, [R1+0x36c] ;  /* 0x00036c00018d7983 */ /* 0x000ea60000100800 */
[----:B------:R-:W-:Y:S01]  /*fce0*/  LOP3.LUT R140, R140, 0x10, RZ, 0x3c, !PT ;  /* 0x000000108c8c7812 */ /* 0x000fe200078e3cff */
[----:B----4-:R-:W-:Y:S02]  /*fcf0*/  IMAD.X R11, R2, 0x1, R9, P2 ;  /* 0x00000001020b7824 */ /* 0x010fe400010e0609 */
        /* <DEDUP_REMOVED lines=25> */
[----:B------:R-:W-:Y:S02]  /*fe90*/  SEL R8, RZ, 0x4, !P1 ;  /* 0x00000004ff087807 */ /* 0x000fe40004800000 */
[-C--:B------:R-:W-:Y:S02]  /*fea0*/  LEA R10, P3, R143, R3.reuse, 0x2 ;  /* 0x000000038f0a7211 */ /* 0x080fe400078610ff */
[----:B------:R-:W-:Y:S01]  /*feb0*/  SEL R8, R8, RZ, !P0 ;  /* 0x000000ff08087207 */ /* 0x000fe20004000000 */
[----:B------:R-:W2:Y:S02]  /*fec0*/  LDL R143, [R1+0x430] ;  /* 0x00043000018f7983 */ /* 0x000ea40000100800 */
[----:B------:R-:W-:Y:S01]  /*fed0*/  IMAD.X R11, R2, 0x1, R142, P3 ;  /* 0x00000001020b7824 */ /* 0x000fe200018e068e */
[----:B------:R-:W-:Y:S01]  /*fee0*/  ISETP.NE.U32.AND P1, PT, R8, RZ, PT ;  /* 0x000000ff0800720c */ /* 0x000fe20003f25070 */
[----:B------:R-:W-:Y:S01]  /*fef0*/  VIADD R8, R140, UR4 ;  /* 0x000000048c087c36 */ /* 0x000fe20008000000 */
[----:B------:R-:W2:Y:S04]  /*ff00*/  LDL R142, [R1+0x334] ;  /* 0x00033400018e7983 */ /* 0x000ea80000100800 */
[----:B------:R-:W2:Y:S04]  /*ff10*/  LDL R140, [R1+0x2c4] ;  /* 0x0002c400018c7983 */ /* 0x000ea80000100800 */
[----:B------:R1:W-:Y:S02]  /*ff20*/  LDGSTS.E [R8], desc[UR16][R10.64], P2 ;  /* 0x000000000a087fae */ /* 0x0003e40009121850 */
[----:B-1----:R-:W-:-:S02]  /*ff30*/  LEA R10, P2, R12, R3, 0x2 ;  /* 0x000000030c0a7211 */ /* 0x002fc400078410ff */
[----:B------:R-:W2:Y:S03]  /*ff40*/  LDL R12, [R1+0x3d0] ;  /* 0x0003d000010c7983 */ /* 0x000ea60000100800 */
        /* <DEDUP_REMOVED lines=463> */
[----:B------:R-:W-:Y:S02]  /*11c40*/  LEA R10, P3, R143, R3, 0x2 ;  /* 0x000000038f0a7211 */ /* 0x000fe400078610ff */
[----:B------:R-:W-:-:S03]  /*11c50*/  SEL R8, R8, RZ, !P0 ;  /* 0x000000ff08087207 */ /* 0x000fc60004000000 */
[----:B------:R-:W-:Y:S01]  /*11c60*/  IMAD.X R11, R2, 0x1, R142, P3 ;  /* 0x00000001020b7824 */ /* 0x000fe200018e068e */
[----:B------:R-:W-:Y:S01]  /*11c70*/  ISETP.NE.U32.AND P1, PT, R8, RZ, PT ;  /* 0x000000ff0800720c */ /* 0x000fe20003f25070 */
[----:B------:R-:W-:Y:S02]  /*11c80*/  VIADD R8, R140, UR4 ;  /* 0x000000048c087c36 */ /* 0x000fe40008000000 */
        /* <DEDUP_REMOVED lines=34> */
[----:B------:R-:W-:Y:S02]  /*11eb0*/  IMAD.X R11, R2, 0x1, R12, P3 ;  /* 0x00000001020b7824 */ /* 0x000fe400018e060c */
[----:B------:R-:W2:Y:S04]  /*11ec0*/  LDL R12, [R1+0x250] ;  /* 0x00025000010c7983 */ /* 0x000ea80000100800 */
[----:B------:R1:W-:Y:S04]  /*11ed0*/  LDGSTS.E [R8+0x8000], desc[UR16][R10.64], P2 ;  /* 0x080000000a087fae */ /* 0x0003e80009121850 */
[----:B------:R-:W2:Y:S01]  /*11ee0*/  LDL.LU R146, [R1+0x244] ;  /* 0x0002440001927983 */ /* 0x000ea20000300800 */
[----:B-1----:R-:W-:-:S05]  /*11ef0*/  LEA R10, P2, R140, R3, 0x2 ;  /* 0x000000038c0a7211 */ /* 0x002fca00078410ff */
[----:B----4-:R-:W-:Y:S02]  /*11f00*/  IMAD.X R11, R2, 0x1, R9, P2 ;  /* 0x00000001020b7824 */ /* 0x010fe400010e0609 */
[----:B------:R-:W4:Y:S04]  /*11f10*/  LDL.LU R9, [R1+0x240] ;  /* 0x0002400001097983 */ /* 0x000f280000300800 */
[----:B------:R1:W-:Y:S01]  /*11f20*/  LDGSTS.E [R8+0x8004], desc[UR16][R10.64], P1 ;  /* 0x080040000a087fae */ /* 0x0003e20008921850 */
[----:B------:R-:W-:-:S03]  /*11f30*/  ISETP.GT.AND P1, PT, R0, 0x3e, PT ;  /* 0x0000003e0000780c */ /* 0x000fc60003f24270 */
[----:B------:R-:W4:Y:S04]  /*11f40*/  LDL.LU R151, [R1+0x230] ;  /* 0x0002300001977983 */ /* 0x000f280000300800 */
[----:B------:R-:W4:Y:S01]  /*11f50*/  LDL.LU R149, [R1+0x220] ;  /* 0x0002200001957983 */ /* 0x000f220000300800 */
[----:B-1----:R-:W-:-:S03]  /*11f60*/  SEL R10, RZ, 0x4, !P1 ;  /* 0x00000004ff0a7807 */ /* 0x002fc60004800000 */
[----:B------:R-:W4:Y:S01]  /*11f70*/  LDL.LU R141, [R1+0x224] ;  /* 0x00022400018d7983 */ /* 0x000f220000300800 */
[----:B------:R-:W-:Y:S02]  /*11f80*/  ISETP.GT.AND P1, PT, R0, 0x3f, PT ;  /* 0x0000003f0000780c */ /* 0x000fe40003f24270 */
[----:B------:R-:W-:Y:S01]  /*11f90*/  SEL R10, R10, RZ, !P0 ;  /* 0x000000ff0a0a7207 */ /* 0x000fe20004000000 */
[----:B------:R-:W4:Y:S03]  /*11fa0*/  LDL.LU R143, [R1+0x234] ;  /* 0x00023400018f7983 */ /* 0x000f260000300800 */
[----:B------:R-:W-:Y:S01]  /*11fb0*/  ISETP.NE.U32.AND P2, PT, R10, RZ, PT ;  /* 0x000000ff0a00720c */ /* 0x000fe20003f45070 */
[----:B------:R-:W4:Y:S01]  /*11fc0*/  LDL.LU R147, [R1+0x210] ;  /* 0x0002100001937983 */ /* 0x000f220000300800 */
[----:B------:R-:W-:-:S04]  /*11fd0*/  SEL R10, RZ, 0x4, !P1 ;  /* 0x00000004ff0a7807 */ /* 0x000fc80004800000 */
[----:B------:R-:W-:-:S04]  /*11fe0*/  SEL R10, R10, RZ, !P0 ;  /* 0x000000ff0a0a7207 */ /* 0x000fc80004000000 */
[----:B------:R-:W-:Y:S02]  /*11ff0*/  ISETP.NE.U32.AND P1, PT, R10, RZ, PT ;  /* 0x000000ff0a00720c */ /* 0x000fe40003f25070 */
[----:B---3--:R-:W-:-:S05]  /*12000*/  LEA R10, P3, R139, R3, 0x2 ;  /* 0x000000038b0a7211 */ /* 0x008fca00078610ff */
[----:B--2---:R-:W-:Y:S02]  /*12010*/  IMAD.X R11, R2, 0x1, R14, P3 ;  /* 0x00000001020b7824 */ /* 0x004fe400018e060e */
[----:B------:R-:W1:Y:S03]  /*12020*/  S2R R14, SR_TID.X ;  /* 0x00000000000e7919 */ /* 0x000e660000002100 */
[----:B------:R2:W-:Y:S02]  /*12030*/  LDGSTS.E [R8+0x8008], desc[UR16][R10.64], P2 ;  /* 0x080080000a087fae */ /* 0x0005e40009121850 */
[----:B--2---:R-:W-:-:S05]  /*12040*/  LEA R10, P2, R138, R3, 0x2 ;  /* 0x000000038a0a7211 */ /* 0x004fca00078410ff */
[----:B------:R-:W-:Y:S02]  /*12050*/  IMAD.X R11, R2, 0x1, R137, P2 ;  /* 0x00000001020b7824 */ /* 0x000fe400010e0689 */
[----:B------:R-:W2:Y:S04]  /*12060*/  LDL.LU R137, [R1+0x204] ;  /* 0x0002040001897983 */ /* 0x000ea80000300800 */
[----:B------:R-:W3:Y:S04]  /*12070*/  LDL.LU R138, [R1+0x20c] ;  /* 0x00020c00018a7983 */ /* 0x000ee80000300800 */
[----:B------:R-:W2:Y:S01]  /*12080*/  LDL.LU R139, [R1+0x214] ;  /* 0x00021400018b7983 */ /* 0x000ea20000300800 */
[----:B-1----:R-:W-:-:S03]  /*12090*/  LOP3.LUT R14, R14, 0x3f, RZ, 0xc0, !PT ;  /* 0x0000003f0e0e7812 */ /* 0x002fc600078ec0ff */
[----:B------:R1:W-:Y:S01]  /*120a0*/  LDGSTS.E [R8+0x800c], desc[UR16][R10.64], P1 ;  /* 0x0800c0000a087fae */ /* 0x0003e20008921850 */
[----:B------:R-:W-:-:S03]  /*120b0*/  ISETP.GE.AND P1, PT, R14, R0, PT ;  /* 0x000000000e00720c */ /* 0x000fc60003f26270 */
[----:B------:R-:W3:Y:S04]  /*120c0*/  LDL.LU R140, [R1+0x21c] ;  /* 0x00021c00018c7983 */ /* 0x000ee80000300800 */
[----:B------:R-:W3:Y:S01]  /*120d0*/  LDL.LU R142, [R1+0x22c] ;  /* 0x00022c00018e7983 */ /* 0x000ee20000300800 */
[----:B-1----:R-:W-:-:S03]  /*120e0*/  SEL R8, RZ, 0x4, P1 ;  /* 0x00000004ff087807 */ /* 0x002fc60000800000 */
[----:B------:R-:W0:Y:S01]  /*120f0*/  LDGDEPBAR ;  /* 0x00000000000079af */ /* 0x000e220000000000 */
[----:B------:R-:W-:-:S04]  /*12100*/  SEL R8, R8, RZ, !P0 ;  /* 0x000000ff08087207 */ /* 0x000fc80004000000 */
[----:B------:R-:W-:Y:S01]  /*12110*/  ISETP.NE.U32.AND P0, PT, R8, RZ, PT ;  /* 0x000000ff0800720c */ /* 0x000fe20003f05070 */
[----:B------:R-:W-:Y:S02]  /*12120*/  VIADD R8, R12, UR4 ;  /* 0x000000040c087c36 */ /* 0x000fe40008000000 */
[----:B------:R-:W3:Y:S04]  /*12130*/  LDL.LU R12, [R1+0x200] ;  /* 0x00020000010c7983 */ /* 0x000ee80000300800 */
[----:B------:R-:W3:Y:S01]  /*12140*/  LDL.LU R144, [R1+0x23c] ;  /* 0x00023c0001907983 */ /* 0x000ee20000300800 */
[----:B------:R-:W-:-:S03]  /*12150*/  IADD3 R10, P1, R4, R146, RZ ;  /* 0x00000092040a7210 */ /* 0x000fc60007f3e0ff */
[----:B------:R-:W3:Y:S04]  /*12160*/  LDL.LU R145, [R1+0x208] ;  /* 0x0002080001917983 */ /* 0x000ee80000300800 */
[----:B------:R-:W3:Y:S04]  /*12170*/  LDL.LU R148, [R1+0x218] ;  /* 0x0002180001947983 */ /* 0x000ee80000300800 */
[----:B------:R-:W3:Y:S04]  /*12180*/  LDL.LU R150, [R1+0x228] ;  /* 0x0002280001967983 */ /* 0x000ee80000300800 */
[----:B------:R-:W3:Y:S01]  /*12190*/  LDL.LU R14, [R1+0x238] ;  /* 0x00023800010e7983 */ /* 0x000ee20000300800 */
[----:B----4-:R-:W-:-:S05]  /*121a0*/  IMAD.X R11, R9, 0x1, R5, P1 ;  /* 0x00000001090b7824 */ /* 0x010fca00008e0605 */
[----:B------:R1:W-:Y:S02]  /*121b0*/  LDGSTS.E [R8+0x30000], desc[UR16][R10.64], P0 ;  /* 0x300000000a087fae */ /* 0x0003e40008121850 */
[----:B-1----:R-:W-:-:S05]  /*121c0*/  IADD3 R10, P1, R4, R143, RZ ;  /* 0x0000008f040a7210 */ /* 0x002fca0007f3e0ff */
[----:B------:R-:W-:-:S05]  /*121d0*/  IMAD.X R11, R151, 0x1, R5, P1 ;  /* 0x00000001970b7824 */ /* 0x000fca00008e0605 */
[----:B------:R1:W-:Y:S02]  /*121e0*/  LDGSTS.E [R8+0x30400], desc[UR16][R10.64], P0 ;  /* 0x304000000a087fae */ /* 0x0003e40008121850 */
[----:B-1----:R-:W-:-:S05]  /*121f0*/  IADD3 R10, P1, R4, R141, RZ ;  /* 0x0000008d040a7210 */ /* 0x002fca0007f3e0ff */
[----:B------:R-:W-:-:S05]  /*12200*/  IMAD.X R11, R149, 0x1, R5, P1 ;  /* 0x00000001950b7824 */ /* 0x000fca00008e0605 */
[----:B------:R2:W-:Y:S02]  /*12210*/  LDGSTS.E [R8+0x30800], desc[UR16][R10.64], P0 ;  /* 0x308000000a087fae */ /* 0x0005e40008121850 */
[----:B--2---:R-:W-:-:S05]  /*12220*/  IADD3 R10, P1, R4, R139, RZ ;  /* 0x0000008b040a7210 */ /* 0x004fca0007f3e0ff */
[----:B------:R-:W-:-:S05]  /*12230*/  IMAD.X R11, R147, 0x1, R5, P1 ;  /* 0x00000001930b7824 */ /* 0x000fca00008e0605 */
[----:B------:R1:W-:Y:S02]  /*12240*/  LDGSTS.E [R8+0x30c00], desc[UR16][R10.64], P0 ;  /* 0x30c000000a087fae */ /* 0x0003e40008121850 */
[----:B-1----:R-:W-:-:S05]  /*12250*/  IADD3 R10, P1, R4, R137, RZ ;  /* 0x00000089040a7210 */ /* 0x002fca0007f3e0ff */
[----:B---3--:R-:W-:-:S05]  /*12260*/  IMAD.X R11, R12, 0x1, R5, P1 ;  /* 0x000000010c0b7824 */ /* 0x008fca00008e0605 */
[----:B------:R1:W-:Y:S02]  /*12270*/  LDGSTS.E [R8+0x31000], desc[UR16][R10.64], P0 ;  /* 0x310000000a087fae */ /* 0x0003e40008121850 */
[----:B-1----:R-:W-:-:S05]  /*12280*/  IADD3 R10, P1, R4, R250, RZ ;  /* 0x000000fa040a7210 */ /* 0x002fca0007f3e0ff */
[----:B------:R-:W-:-:S05]  /*12290*/  IMAD.X R11, R249, 0x1, R5, P1 ;  /* 0x00000001f90b7824 */ /* 0x000fca00008e0605 */
        /* <DEDUP_REMOVED lines=78> */
[----:B------:R1:W-:Y:S04]  /*12780*/  LDGSTS.E [R8+0x37c00], desc[UR16][R10.64], P0 ;  /* 0x37c000000a087fae */ /* 0x0003e80008121850 */
[----:B------:R-:W2:Y:S01]  /*12790*/  LDL R8, [R1+0x458] ;  /* 0x0004580001087983 */ /* 0x000ea20000100800 */
[----:B-1----:R-:W-:-:S05]  /*127a0*/  IADD3 R10, P1, R4, R144, RZ ;  /* 0x00000090040a7210 */ /* 0x002fca0007f3e0ff */
[----:B------:R-:W-:Y:S02]  /*127b0*/  IMAD.X R11, R14, 0x1, R5, P1 ;  /* 0x000000010e0b7824 */ /* 0x000fe400008e0605 */
[----:B--2---:R-:W-:-:S05]  /*127c0*/  VIADD R8, R8, UR4 ;  /* 0x0000000408087c36 */ /* 0x004fca0008000000 */
        /* <DEDUP_REMOVED lines=90> */
[----:B------:R1:W-:Y:S01]  /*12d70*/  LDGSTS.E [R8+0x37a00], desc[UR16][R10.64], P0 ;  /* 0x37a000000a087fae */ /* 0x0003e20008121850 */
[-C--:B------:R-:W-:Y:S02]  /*12d80*/  IADD3 R18, P6, R18, R7.reuse, RZ ;  /* 0x0000000712127210 */ /* 0x080fe40007fde0ff */
[----:B-1----:R-:W-:Y:S02]  /*12d90*/  IADD3 R10, P1, R4, R16, RZ ;  /* 0x00000010040a7210 */ /* 0x002fe40007f3e0ff */
[----:B------:R-:W-:-:S03]  /*12da0*/  IADD3 R16, P5, R16, R7, RZ ;  /* 0x0000000710107210 */ /* 0x000fc60007fbe0ff */
[C---:B------:R-:W-:Y:S01]  /*12db0*/  IMAD.X R11, R15.reuse, 0x1, R5, P1 ;  /* 0x000000010f0b7824 */ /* 0x040fe200008e0605 */
[-C--:B------:R-:W-:Y:S01]  /*12dc0*/  IADD3 R156, P4, R156, R7.reuse, RZ ;  /* 0x000000079c9c7210 */ /* 0x080fe20007f9e0ff */
[--C-:B------:R-:W-:Y:S01]  /*12dd0*/  IMAD.X R15, R15, 0x1, R6.reuse, P5 ;  /* 0x000000010f0f7824 */ /* 0x100fe200028e0606 */
[-C--:B------:R-:W-:Y:S02]  /*12de0*/  IADD3 R158, P5, R158, R7.reuse, RZ ;  /* 0x000000079e9e7210 */ /* 0x080fe40007fbe0ff */
[----:B------:R1:W-:Y:S01]  /*12df0*/  LDGSTS.E [R8+0x37e00], desc[UR16][R10.64], P0 ;  /* 0x37e000000a087fae */ /* 0x0003e20008121850 */
[-C--:B------:R-:W-:Y:S01]  /*12e00*/  IADD3 R20, P0, R20, R7.reuse, RZ ;  /* 0x0000000714147210 */ /* 0x080fe20007f1e0ff */
[--C-:B------:R-:W-:Y:S01]  /*12e10*/  IMAD.X R17, R17, 0x1, R6.reuse, P6 ;  /* 0x0000000111117824 */ /* 0x100fe200030e0606 */
        /* <DEDUP_REMOVED lines=9> */
[----:B------:R-:W-:Y:S01]  /*12eb0*/  VIADD R13, R13, 0x1 ;  /* 0x000000010d0d7836 */ /* 0x000fe20000000000 */
        /* <DEDUP_REMOVED lines=89> */
[----:B------:R2:W-:Y:S01]  /*13450*/  STL [R1+0x204], R137 ;  /* 0x0002048901007387 */ /* 0x0005e20000100800 */
[-C--:B------:R-:W-:Y:S01]  /*13460*/  IADD3 R139, P6, R139, R7.reuse, RZ ;  /* 0x000000078b8b7210 */ /* 0x080fe20007fde0ff */
[--C-:B------:R-:W-:Y:S01]  /*13470*/  IMAD.X R237, R237, 0x1, R6.reuse, P3 ;  /* 0x00000001eded7824 */ /* 0x100fe200018e0606 */
[-C--:B------:R-:W-:Y:S01]  /*13480*/  IADD3 R250, P2, R250, R7.reuse, RZ ;  /* 0x00000007fafa7210 */ /* 0x080fe20007f5e0ff */
[--C-:B------:R-:W-:Y:S01]  /*13490*/  IMAD.X R245, R245, 0x1, R6.reuse, P0 ;  /* 0x00000001f5f57824 */ /* 0x100fe200000e0606 */
[-C--:B------:R-:W-:Y:S01]  /*134a0*/  IADD3 R252, P3, R252, R7.reuse, RZ ;  /* 0x00000007fcfc7210 */ /* 0x080fe20007f7e0ff */
[----:B------:R-:W-:Y:S01]  /*134b0*/  IMAD.X R247, R247, 0x1, R6, P1 ;  /* 0x00000001f7f77824 */ /* 0x000fe200008e0606 */
[-C--:B------:R-:W-:Y:S01]  /*134c0*/  IADD3 R140, P0, R140, R7.reuse, RZ ;  /* 0x000000078c8c7210 */ /* 0x080fe20007f1e0ff */
[----:B------:R-:W0:Y:S01]  /*134d0*/  LDGDEPBAR ;  /* 0x00000000000079af */ /* 0x000e220000000000 */
[----:B------:R-:W-:-:S03]  /*134e0*/  IADD3 R141, P1, R141, R7, RZ ;  /* 0x000000078d8d7210 */ /* 0x000fc60007f3e0ff */
[----:B--2---:R2:W5:Y:S01]  /*134f0*/  LDL.LU R137, [R1+0x4c0] ;  /* 0x0004c00001897983 */ /* 0x0045620000300800 */
[----:B------:R-:W-:-:S03]  /*13500*/  IMAD.X R249, R249, 0x1, R6, P2 ;  /* 0x00000001f9f97824 */ /* 0x000fc600010e0606 */
[----:B------:R3:W-:Y:S01]  /*13510*/  STL [R1+0x20c], R138 ;  /* 0x00020c8a01007387 */ /* 0x0007e20000100800 */
[-C--:B------:R-:W-:Y:S01]  /*13520*/  IADD3 R142, P2, R142, R7.reuse, RZ ;  /* 0x000000078e8e7210 */ /* 0x080fe20007f5e0ff */
[--C-:B------:R-:W-:Y:S01]  /*13530*/  IMAD.X R251, R251, 0x1, R6.reuse, P3 ;  /* 0x00000001fbfb7824 */ /* 0x100fe200018e0606 */
[-C--:B------:R-:W-:Y:S01]  /*13540*/  IADD3 R143, P3, R143, R7.reuse, RZ ;  /* 0x000000078f8f7210 */ /* 0x080fe20007f7e0ff */
[----:B---3--:R2:W5:Y:S04]  /*13550*/  LDL.LU R138, [R1+0x4bc] ;  /* 0x0004bc00018a7983 */ /* 0x0085680000300800 */
[----:B------:R3:W-:Y:S01]  /*13560*/  STL [R1+0x214], R139 ;  /* 0x0002148b01007387 */ /* 0x0007e20000100800 */
[----:B------:R-:W-:Y:S01]  /*13570*/  IMAD.X R12, R12, 0x1, R6, P4 ;  /* 0x000000010c0c7824 */ /* 0x000fe200020e0606 */
[----:B------:R-:W-:-:S02]  /*13580*/  IADD3 R144, P4, R144, R7, RZ ;  /* 0x0000000790907210 */ /* 0x000fc40007f9e0ff */
[----:B---3--:R2:W5:Y:S04]  /*13590*/  LDL.LU R139, [R1+0x4b8] ;  /* 0x0004b800018b7983 */ /* 0x0085680000300800 */
[----:B------:R-:W3:Y:S04]  /*135a0*/  LDL R8, [R1+0x24c] ;  /* 0x00024c0001087983 */ /* 0x000ee80000100800 */
[----:B------:R4:W-:Y:S01]  /*135b0*/  STL [R1+0x21c], R140 ;  /* 0x00021c8c01007387 */ /* 0x0009e20000100800 */
[----:B------:R-:W-:Y:S01]  /*135c0*/  IMAD.X R145, R145, 0x1, R6, P5 ;  /* 0x0000000191917824 */ /* 0x000fe200028e0606 */
[----:B------:R-:W-:-:S02]  /*135d0*/  IADD3 R146, P5, R146, R7, RZ ;  /* 0x0000000792927210 */ /* 0x000fc40007fbe0ff */
[----:B----4-:R2:W5:Y:S04]  /*135e0*/  LDL.LU R140, [R1+0x4b4] ;  /* 0x0004b400018c7983 */ /* 0x0105680000300800 */
[----:B------:R4:W-:Y:S01]  /*135f0*/  STL [R1+0x224], R141 ;  /* 0x0002248d01007387 */ /* 0x0009e20000100800 */
[----:B------:R-:W-:-:S03]  /*13600*/  IMAD.X R147, R147, 0x1, R6, P6 ;  /* 0x0000000193937824 */ /* 0x000fc600030e0606 */
        /* <DEDUP_REMOVED lines=9> */
[----:B----4-:R-:W1:Y:S04]  /*136a0*/  LDL.LU R12, [R1+0x4a4] ;  /* 0x0004a400010c7983 */ /* 0x010e680000300800 */
        /* <DEDUP_REMOVED lines=9> */
[----:B------:R4:W-:Y:S04]  /*13740*/  STL [R1+0x210], R147 ;  /* 0x0002109301007387 */ /* 0x0009e80000100800 */
        /* <DEDUP_REMOVED lines=12> */
[----:B----4-:R2:W5:Y:S01]  /*13810*/  LDL.LU R9, [R1+0x47c] ;  /* 0x00047c0001097983 */ /* 0x0105620000300800 */
[----:B------:R-:W-:Y:S01]  /*13820*/  VIADD R0, R0, 0xffffffc0 ;  /* 0xffffffc000007836 */ /* 0x000fe20000000000 */
[----:B---3--:R-:W-:-:S02]  /*13830*/  ISETP.NE.U32.AND P0, PT, R8, R13, PT ;  /* 0x0000000d0800720c */ /* 0x008fc40003f05070 */
[----:B-1----:R-:W-:Y:S02]  /*13840*/  SHF.R.S32.HI R8, RZ, 0x1f, R12 ;  /* 0x0000001fff087819 */ /* 0x002fe4000001140c */
[C---:B------:R-:W-:Y:S02]  /*13850*/  LEA R3, P6, R12.reuse, R3, 0x2 ;  /* 0x000000030c037211 */ /* 0x040fe400078c10ff */
[----:B------:R-:W-:-:S05]  /*13860*/  SHF.L.U64.HI R8, R12, 0x2, R8 ;  /* 0x000000020c087819 */ /* 0x000fca0000010208 */
[----:B------:R-:W-:Y:S02]  /*13870*/  IMAD.X R2, R2, 0x1, R8, P6 ;  /* 0x0000000102027824 */ /* 0x000fe400030e0608 */
[----:B--2---:R-:W-:Y:S05]  /*13880*/  @P0 BRA `(.L_x_1) ;  /* 0xffffffa800040947 */ /* 0x004fea000383ffff */
.L_x_0:
[----:B------:R-:W2:Y:S01]  /*13890*/  LDL.LU R13, [R1+0x448] ;  /* 0x00044800010d7983 */ /* 0x000ea20000300800 */
[----:B------:R-:W-:-:S04]  /*138a0*/  DEPBAR.LE SB0, 0x0 ;  /* 0x000080000000791a */ /* 0x000fc80000000000 */
[----:B------:R-:W3:Y:S01]  /*138b0*/  LDL.LU R11, [R1+0x44c] ;  /* 0x00044c00010b7983 */ /* 0x000ee20000300800 */
[----:B------:R-:W1:Y:S01]  /*138c0*/  S2R R10, SR_TID.X ;  /* 0x00000000000a7919 */ /* 0x000e620000002100 */
[----:B-----5:R-:W-:Y:S01]  /*138d0*/  IMAD.MOV.U32 R14, RZ, RZ, R24 ;  /* 0x000000ffff0e7224 */ /* 0x020fe200078e0018 */
[----:B------:R-:W-:Y:S01]  /*138e0*/  ULDC UR5, c[0x0][0x22c] ;  /* 0x00008b0000057ab9 */ /* 0x000fe20000000800 */
[----:B------:R-:W-:Y:S01]  /*138f0*/  IMAD.MOV.U32 R15, RZ, RZ, R26 ;  /* 0x000000ffff0f7224 */ /* 0x000fe200078e001a */
[----:B------:R-:W2:Y:S01]  /*13900*/  LDL.LU R8, [R1+0x450] ;  /* 0x0004500001087983 */ /* 0x000ea20000300800 */
[----:B------:R-:W-:Y:S01]  /*13910*/  IMAD.MOV.U32 R6, RZ, RZ, R25 ;  /* 0x000000ffff067224 */ /* 0x000fe200078e0019 */
[----:B------:R-:W-:Y:S01]  /*13920*/  ULDC UR4, c[0x0][0x22c] ;  /* 0x00008b0000047ab9 */ /* 0x000fe20000000800 */
[----:B------:R-:W-:Y:S01]  /*13930*/  IMAD.MOV.U32 R7, RZ, RZ, R27 ;  /* 0x000000ffff077224 */ /* 0x000fe200078e001b */
[----:B------:R-:W4:Y:S01]  /*13940*/  LDL.LU R12, [R1] ;  /* 0x00000000010c7983 */ /* 0x000f220000300800 */
[----:B------:R-:W-:Y:S01]  /*13950*/  IMAD.MOV.U32 R22, RZ, RZ, R41 ;  /* 0x000000ffff167224 */ /* 0x000fe200078e0029 */
[----:B------:R-:W-:Y:S01]  /*13960*/  ULDC.64 UR6, c[0x0][0x220] ;  /* 0x0000880000067ab9 */ /* 0x000fe20000000a00 */
[----:B------:R-:W-:-:S02]  /*13970*/  VIADD R3, R9, 0x1 ;  /* 0x0000000109037836 */ /* 0x000fc40000000000 */
[C---:B-1----:R-:W-:Y:S01]  /*13980*/  IMAD.SHL.U32 R2, R10.reuse, 0x10, RZ ;  /* 0x000000100a027824 */ /* 0x042fe200078e00ff */
[C---:B------:R-:W-:Y:S01]  /*13990*/  LOP3.LUT R252, R10.reuse, 0xff, RZ, 0xc0, !PT ;  /* 0x000000ff0afc7812 */ /* 0x040fe200078ec0ff */
[C---:B------:R-:W-:Y:S02]  /*139a0*/  IMAD.SHL.U32 R0, R10.reuse, 0x80, RZ ;  /* 0x000000800a007824 */ /* 0x040fe400078e00ff */
[----:B------:R-:W-:Y:S01]  /*139b0*/  IMAD.SHL.U32 R4, R10, 0x8, RZ ;  /* 0x000000080a047824 */ /* 0x000fe200078e00ff */
[----:B------:R-:W-:Y:S02]  /*139c0*/  LOP3.LUT R2, R2, 0xf0, RZ, 0xc0, !PT ;  /* 0x000000f002027812 */ /* 0x000fe400078ec0ff */
[----:B------:R-:W-:Y:S02]  /*139d0*/  LOP3.LUT R0, R0, 0x800, RZ, 0xc0, !PT ;  /* 0x0000080000007812 */ /* 0x000fe400078ec0ff */
[----:B------:R-:W-:Y:S02]  /*139e0*/  LOP3.LUT R4, R4, 0x700, RZ, 0xc0, !PT ;  /* 0x0000070004047812 */ /* 0x000fe400078ec0ff */
[----:B------:R-:W-:Y:S01]  /*139f0*/  IADD3 R0, R0, UR12, R2 ;  /* 0x0000000c00007c10 */ /* 0x000fe2000fffe002 */
[----:B------:R-:W-:Y:S01]  /*13a00*/  IMAD.MOV.U32 R23, RZ, RZ, R43 ;  /* 0x000000ffff177224 */ /* 0x000fe200078e002b */
[----:B------:R-:W-:Y:S01]  /*13a10*/  LEA R252, R252, UR12, 0x4 ;  /* 0x0000000cfcfc7c11 */ /* 0x000fe2000f8e20ff */
[----:B------:R-:W-:Y:S01]  /*13a20*/  BAR.SYNC.DEFER_BLOCKING 0x0 ;  /* 0x0000000000007b1d */ /* 0x000fe20000010000 */
[----:B------:R-:W-:-:S02]  /*13a30*/  IMAD.MOV.U32 R154, RZ, RZ, R61 ;  /* 0x000000ffff9a7224 */ /* 0x000fc400078e003d */
[----:B------:R-:W-:Y:S02]  /*13a40*/  IMAD.IADD R0, R4, 0x1, R0 ;  /* 0x0000000104007824 */ /* 0x000fe400078e0200 */
[----:B------:R-:W-:Y:S02]  /*13a50*/  IMAD.MOV.U32 R155, RZ, RZ, R63 ;  /* 0x000000ffff9b7224 */ /* 0x000fe400078e003f */
[----:B------:R-:W-:Y:S02]  /*13a60*/  IMAD.MOV.U32 R158, RZ, RZ, R65 ;  /* 0x000000ffff9e7224 */ /* 0x000fe400078e0041 */
[----:B------:R-:W-:Y:S02]  /*13a70*/  IMAD.MOV.U32 R159, RZ, RZ, R67 ;  /* 0x000000ffff9f7224 */ /* 0x000fe400078e0043 */
[----:B------:R-:W-:Y:S02]  /*13a80*/  IMAD.MOV.U32 R162, RZ, RZ, R69 ;  /* 0x000000ffffa27224 */ /* 0x000fe400078e0045 */
[----:B------:R-:W-:-:S02]  /*13a90*/  IMAD.MOV.U32 R163, RZ, RZ, R71 ;  /* 0x000000ffffa37224 */ /* 0x000fc400078e0047 */
[----:B------:R-:W-:Y:S02]  /*13aa0*/  IMAD.MOV.U32 R166, RZ, RZ, R73 ;  /* 0x000000ffffa67224 */ /* 0x000fe400078e0049 */
        /* <DEDUP_REMOVED lines=37> */
[C---:B------:R-:W-:Y:S01]  /*13d00*/  VIADD R2, R9.reuse, 0x2 ;  /* 0x0000000209027836 */ /* 0x040fe20000000000 */
[----:B--2---:R-:W-:Y:S02]  /*13d10*/  ISETP.GE.AND P0, PT, R8, R13, PT ;  /* 0x0000000d0800720c */ /* 0x004fe40003f06270 */
[----:B------:R-:W4:Y:S02]  /*13d20*/  LDL.LU R13, [R1+0x8] ;  /* 0x00000800010d7983 */ /* 0x000f240000300800 */
[----:B------:R-:W-:Y:S01]  /*13d30*/  ISETP.LT.AND P3, PT, R2, UR5, !P0 ;  /* 0x0000000502007c0c */ /* 0x000fe2000c761270 */
[----:B------:R-:W-:Y:S01]  /*13d40*/  VIADD R2, R9, 0x3 ;  /* 0x0000000309027836 */ /* 0x000fe20000000000 */
[----:B------:R-:W2:Y:S01]  /*13d50*/  LDL.LU R4, [R1+0x4] ;  /* 0x0000040001047983 */ /* 0x000ea20000300800 */
[----:B------:R-:W-:Y:S01]  /*13d60*/  ISETP.LT.AND P4, PT, R3, UR4, !P0 ;  /* 0x0000000403007c0c */ /* 0x000fe2000c781270 */
[----:B------:R-:W-:Y:S01]  /*13d70*/  VIADD R3, R9, 0x4 ;  /* 0x0000000409037836 */ /* 0x000fe20000000000 */
[----:B------:R-:W-:Y:S01]  /*13d80*/  ULDC UR4, c[0x0][0x22c] ;  /* 0x00008b0000047ab9 */ /* 0x000fe20000000800 */
[----:B------:R-:W2:Y:S01]  /*13d90*/  LDL.LU R5, [R1+0xc] ;  /* 0x00000c0001057983 */ /* 0x000ea20000300800 */
[----:B------:R-:W-:Y:S01]  /*13da0*/  ULDC UR5, c[0x0][0x22c] ;  /* 0x00008b0000057ab9 */ /* 0x000fe20000000800 */
[----:B------:R-:W-:Y:S01]  /*13db0*/  ISETP.LT.AND P2, PT, R2, UR4, !P0 ;  /* 0x0000000402007c0c */ /* 0x000fe2000c741270 */
[----:B------:R-:W-:Y:S01]  /*13dc0*/  ULDC UR4, c[0x0][0x244] ;  /* 0x0000910000047ab9 */ /* 0x000fe20000000800 */
[----:B------:R-:W-:-:S02]  /*13dd0*/  ISETP.LT.AND P1, PT, R3, UR5, !P0 ;  /* 0x0000000503007c0c */ /* 0x000fc4000c721270 */
[----:B---3--:R-:W-:Y:S01]  /*13de0*/  ISETP.LT.AND P5, PT, R9, R11, !P0 ;  /* 0x0000000b0900720c */ /* 0x008fe200047a1270 */
[----:B----4-:R-:W-:Y:S01]  /*13df0*/  STSM.16.M88.4 [R0], R12 ;  /* 0x0000000c00007844 */ /* 0x010fe20000000200 */
[----:B------:R-:W-:Y:S01]  /*13e00*/  IMAD R3, R8, UR4, RZ ;  /* 0x0000000408037c24 */ /* 0x000fe2000f8e02ff */
[----:B------:R-:W-:Y:S01]  /*13e10*/  ULDC UR5, c[0x0][0x248] ;  /* 0x0000920000057ab9 */ /* 0x000fe20000000800 */
[----:B------:R-:W-:Y:S01]  /*13e20*/  ULDC UR4, c[0x0][0x22c] ;  /* 0x00008b0000047ab9 */ /* 0x000fe20000000800 */
[----:B------:R-:W-:Y:S06]  /*13e30*/  BAR.SYNC.DEFER_BLOCKING 0x0 ;  /* 0x0000000000007b1d */ /* 0x000fec0000010000 */
[----:B------:R-:W1:Y:S02]  /*13e40*/  LDS.128 R12, [R252] ;  /* 0x00000000fc0c7984 */ /* 0x000e640000000c00 */
[----:B------:R-:W-:Y:S06]  /*13e50*/  BAR.SYNC.DEFER_BLOCKING 0x0 ;  /* 0x0000000000007b1d */ /* 0x000fec0000010000 */
[----:B-1----:R1:W-:Y:S04]  /*13e60*/  STL.64 [R1+0x200], R12 ;  /* 0x0002000c01007387 */ /* 0x0023e80000100a00 */
[----:B------:R-:W-:Y:S04]  /*13e70*/  STL.64 [R1+0x208], R14 ;  /* 0x0002080e01007387 */ /* 0x000fe80000100a00 */
[----:B-1----:R-:W3:Y:S04]  /*13e80*/  LDL.LU R12, [R1+0x10] ;  /* 0x00001000010c7983 */ /* 0x002ee80000300800 */
[----:B------:R-:W3:Y:S04]  /*13e90*/  LDL.LU R13, [R1+0x18] ;  /* 0x00001800010d7983 */ /* 0x000ee80000300800 */
[----:B--2---:R1:W-:Y:S01]  /*13ea0*/  STSM.16.M88.4 [R0], R4 ;  /* 0x0000000400007844 */ /* 0x0043e20000000200 */
[----:B------:R-:W-:Y:S06]  /*13eb0*/  BAR.SYNC.DEFER_BLOCKING 0x0 ;  /* 0x0000000000007b1d */ /* 0x000fec0000010000 */
[----:B-1----:R-:W2:Y:S04]  /*13ec0*/  LDL.LU R4, [R1+0x14] ;  /* 0x0000140001047983 */ /* 0x002ea80000300800 */
[----:B------:R-:W2:Y:S04]  /*13ed0*/  LDL.LU R5, [R1+0x1c] ;  /* 0x00001c0001057983 */ /* 0x000ea80000300800 */
[----:B------:R-:W1:Y:S01]  /*13ee0*/  LDS.128 R16, [R252] ;  /* 0x00000000fc107984 */ /* 0x000e620000000c00 */
[----:B------:R-:W-:-:S02]  /*13ef0*/  IMAD.MOV.U32 R14, RZ, RZ, R28 ;  /* 0x000000ffff0e7224 */ /* 0x000fc400078e001c */
[----:B------:R-:W-:Y:S01]  /*13f00*/  IMAD.MOV.U32 R15, RZ, RZ, R30 ;  /* 0x000000ffff0f7224 */ /* 0x000fe200078e001e */
[----:B------:R-:W-:Y:S06]  /*13f10*/  BAR.SYNC.DEFER_BLOCKING 0x0 ;  /* 0x0000000000007b1d */ /* 0x000fec0000010000 */
[----:B-1----:R-:W-:Y:S04]  /*13f20*/  STL.64 [R1], R16 ;  /* 0x0000001001007387 */ /* 0x002fe80000100a00 */
[----:B------:R-:W-:Y:S01]  /*13f30*/  STL.64 [R1+0x8], R18 ;  /* 0x0000081201007387 */ /* 0x000fe20000100a00 */
[----:B------:R-:W-:-:S02]  /*13f40*/  IMAD.MOV.U32 R6, RZ, RZ, R29 ;  /* 0x000000ffff067224 */ /* 0x000fc400078e001d */
[----:B------:R-:W-:Y:S01]  /*13f50*/  IMAD.MOV.U32 R7, RZ, RZ, R31 ;  /* 0x000000ffff077224 */ /* 0x000fe200078e001f */
[----:B---3--:R-:W-:Y:S01]  /*13f60*/  STSM.16.M88.4 [R0], R12 ;  /* 0x0000000c00007844 */ /* 0x008fe20000000200 */
        /* <DEDUP_REMOVED lines=14> */
[----:B------:R-:W-:Y:S01]  /*14050*/  BAR.SYNC.DEFER_BLOCKING 0x0 ;  /* 0x0000000000007b1d */ /* 0x000fe20000010000 */
[----:B------:R-:W-:Y:S02]  /*14060*/  IMAD.MOV.U32 R6, RZ, RZ, R33 ;  /* 0x000000ffff067224 */ /* 0x000fe400078e0021 */
[----:B------:R-:W-:-:S03]  /*14070*/  IMAD.MOV.U32 R7, RZ, RZ, R35 ;  /* 0x000000ffff077224 */ /* 0x000fc600078e0023 */
[----:B-1----:R-:W-:Y:S04]  /*14080*/  STL [R1+0x480], R250 ;  /* 0x000480fa01007387 */ /* 0x002fe80000100800 */
[----:B------:R-:W-:Y:S04]  /*14090*/  STL [R1+0x47c], R251 ;  /* 0x00047cfb01007387 */ /* 0x000fe80000100800 */
[----:B---3--:R-:W-:Y:S01]  /*140a0*/  STSM.16.M88.4 [R0], R12 ;  /* 0x0000000c00007844 */ /* 0x008fe20000000200 */
[----:B------:R-:W-:Y:S06]  /*140b0*/  BAR.SYNC.DEFER_BLOCKING 0x0 ;  /* 0x0000000000007b1d */ /* 0x000fec0000010000 */
[----:B------:R-:W1:Y:S02]  /*140c0*/  LDS.128 R244, [R252] ;  /* 0x00000000fcf47984 */ /* 0x000e640000000c00 */
[----:B------:R-:W-:Y:S06]  /*140d0*/  BAR.SYNC.DEFER_BLOCKING 0x0 ;  /* 0x0000000000007b1d */ /* 0x000fec0000010000 */
[----:B--2---:R2:W-:Y:S02]  /*140e0*/  STSM.16.M88.4 [R0], R4 ;  /* 0x0000000400007844 */ /* 0x0045e40000000200 */
[----:B------:R-:W-:Y:S06]  /*140f0*/  BAR.SYNC.DEFER_BLOCKING 0x0 ;  /* 0x0000000000007b1d */ /* 0x000fec0000010000 */
[----:B--2---:R-:W2:Y:S04]  /*14100*/  LDL.LU R4, [R1+0x30] ;  /* 0x0000300001047983 */ /* 0x004ea80000300800 */
[----:B------:R-:W2:Y:S04]  /*14110*/  LDL.LU R5, [R1+0x38] ;  /* 0x0000380001057983 */ /* 0x000ea80000300800 */
[----:B------:R-:W3:Y:S04]  /*14120*/  LDL.LU R12, [R1+0x34] ;  /* 0x00003400010c7983 */ /* 0x000ee80000300800 */
[----:B------:R-:W3:Y:S04]  /*14130*/  LDL.LU R13, [R1+0x3c] ;  /* 0x00003c00010d7983 */ /* 0x000ee80000300800 */
[----:B------:R-:W4:Y:S01]  /*14140*/  LDS.128 R16, [R252] ;  /* 0x00000000fc107984 */ /* 0x000f220000000c00 */
[----:B------:R-:W-:-:S02]  /*14150*/  IMAD.MOV.U32 R6, RZ, RZ, R36 ;  /* 0x000000ffff067224 */ /* 0x000fc400078e0024 */
[----:B------:R-:W-:Y:S01]  /*14160*/  IMAD.MOV.U32 R7, RZ, RZ, R38 ;  /* 0x000000ffff077224 */ /* 0x000fe200078e0026 */
[----:B------:R-:W-:Y:S01]  /*14170*/  BAR.SYNC.DEFER_BLOCKING 0x0 ;  /* 0x0000000000007b1d */ /* 0x000fe20000010000 */
[----:B------:R-:W-:Y:S02]  /*14180*/  IMAD.MOV.U32 R14, RZ, RZ, R37 ;  /* 0x000000ffff0e7224 */ /* 0x000fe400078e0025 */
[----:B------:R-:W-:-:S03]  /*14190*/  IMAD.MOV.U32 R15, RZ, RZ, R39 ;  /* 0x000000ffff0f7224 */ /* 0x000fc600078e0027 */
[----:B--2---:R-:W-:Y:S02]  /*141a0*/  STSM.16.M88.4 [R0], R4 ;  /* 0x0000000400007844 */ /* 0x004fe40000000200 */
[----:B------:R-:W-:Y:S06]  /*141b0*/  BAR.SYNC.DEFER_BLOCKING 0x0 ;  /* 0x0000000000007b1d */ /* 0x000fec0000010000 */
[----:B------:R-:W2:Y:S02]  /*141c0*/  LDS.128 R4, [R252] ;  /* 0x00000000fc047984 */ /* 0x000ea40000000c00 */
[----:B------:R-:W-:Y:S06]  /*141d0*/  BAR.SYNC.DEFER_BLOCKING 0x0 ;  /* 0x0000000000007b1d */ /* 0x000fec0000010000 */
[----:B---3--:R3:W-:Y:S02]  /*141e0*/  STSM.16.M88.4 [R0], R12 ;  /* 0x0000000c00007844 */ /* 0x0087e40000000200 */
[----:B------:R-:W-:Y:S06]  /*141f0*/  BAR.SYNC.DEFER_BLOCKING 0x0 ;  /* 0x0000000000007b1d */ /* 0x000fec0000010000 */
[----:B---3--:R-:W3:Y:S04]  /*14200*/  LDL.LU R12, [R1+0x40] ;  /* 0x00004000010c7983 */ /* 0x008ee80000300800 */
[----:B------:R-:W3:Y:S04]  /*14210*/  LDL.LU R13, [R1+0x48] ;  /* 0x00004800010d7983 */ /* 0x000ee80000300800 */
[----:B------:R-:W4:Y:S04]  /*14220*/  LDL.LU R20, [R1+0x44] ;  /* 0x0000440001147983 */ /* 0x000f280000300800 */
[----:B------:R-:W4:Y:S04]  /*14230*/  LDL.LU R21, [R1+0x4c] ;  /* 0x00004c0001157983 */ /* 0x000f280000300800 */
[----:B------:R-:W2:Y:S01]  /*14240*/  LDS.128 R24, [R252] ;  /* 0x00000000fc187984 */ /* 0x000ea20000000c00 */
[----:B------:R-:W-:-:S02]  /*14250*/  IMAD.MOV.U32 R14, RZ, RZ, R40 ;  /* 0x000000ffff0e7224 */ /* 0x000fc400078e0028 */
[----:B------:R-:W-:Y:S01]  /*14260*/  IMAD.MOV.U32 R15, RZ, RZ, R42 ;  /* 0x000000ffff0f7224 */ /* 0x000fe200078e002a */
[----:B------:R-:W-:Y:S06]  /*14270*/  BAR.SYNC.DEFER_BLOCKING 0x0 ;  /* 0x0000000000007b1d */ /* 0x000fec0000010000 */
[----:B---3--:R-:W-:Y:S02]  /*14280*/  STSM.16.M88.4 [R0], R12 ;  /* 0x0000000c00007844 */ /* 0x008fe40000000200 */
[----:B------:R-:W-:Y:S06]  /*14290*/  BAR.SYNC.DEFER_BLOCKING 0x0 ;  /* 0x0000000000007b1d */ /* 0x000fec0000010000 */
[----:B------:R-:W3:Y:S02]  /*142a0*/  LDS.128 R12, [R252] ;  /* 0x00000000fc0c7984 */ /* 0x000ee40000000c00 */
[----:B------:R-:W-:Y:S06]  /*142b0*/  BAR.SYNC.DEFER_BLOCKING 0x0 ;  /* 0x0000000000007b1d */ /* 0x000fec0000010000 */
[----:B----4-:R4:W-:Y:S02]  /*142c0*/  STSM.16.M88.4 [R0], R20 ;  /* 0x0000001400007844 */ /* 0x0109e40000000200 */
[----:B------:R-:W-:Y:S06]  /*142d0*/  BAR.SYNC.DEFER_BLOCKING 0x0 ;  /* 0x0000000000007b1d */ /* 0x000fec0000010000 */
[----:B----4-:R-:W4:Y:S04]  /*142e0*/  LDL.LU R20, [R1+0x50] ;  /* 0x0000500001147983 */ /* 0x010f280000300800 */
[----:B------:R-:W4:Y:S04]  /*142f0*/  LDL.LU R21, [R1+0x58] ;  /* 0x0000580001157983 */ /* 0x000f280000300800 */
[----:B------:R-:W2:Y:S04]  /*14300*/  LDL.LU R28, [R1+0x54] ;  /* 0x00005400011c7983 */ /* 0x000ea80000300800 */
[----:B------:R-:W2:Y:S04]  /*14310*/  LDL.LU R29, [R1+0x5c] ;  /* 0x00005c00011d7983 */ /* 0x000ea80000300800 */
[----:B------:R-:W3:Y:S01]  /*14320*/  LDS.128 R32, [R252] ;  /* 0x00000000fc207984 */ /* 0x000ee20000000c00 */
[----:B------:R-:W-:-:S02]  /*14330*/  IMAD.MOV.U32 R22, RZ, RZ, R44 ;  /* 0x000000ffff167224 */ /* 0x000fc400078e002c */
[----:B------:R-:W-:Y:S01]  /*14340*/  IMAD.MOV.U32 R23, RZ, RZ, R46 ;  /* 0x000000ffff177224 */ /* 0x000fe200078e002e */
[----:B------:R-:W-:Y:S01]  /*14350*/  BAR.SYNC.DEFER_BLOCKING 0x0 ;  /* 0x0000000000007b1d */ /* 0x000fe20000010000 */
[----:B------:R-:W-:Y:S02]  /*14360*/  IMAD.MOV.U32 R30, RZ, RZ, R45 ;  /* 0x000000ffff1e7224 */ /* 0x000fe400078e002d */
[----:B------:R-:W-:-:S03]  /*14370*/  IMAD.MOV.U32 R31, RZ, RZ, R47 ;  /* 0x000000ffff1f7224 */ /* 0x000fc600078e002f */
[----:B----4-:R-:W-:Y:S02]  /*14380*/  STSM.16.M88.4 [R0], R20 ;  /* 0x0000001400007844 */ /* 0x010fe40000000200 */
[----:B------:R-:W-:Y:S06]  /*14390*/  BAR.SYNC.DEFER_BLOCKING 0x0 ;  /* 0x0000000000007b1d */ /* 0x000fec0000010000 */
[----:B------:R-:W4:Y:S02]  /*143a0*/  LDS.128 R20, [R252] ;  /* 0x00000000fc147984 */ /* 0x000f240000000c00 */
        /* <DEDUP_REMOVED lines=26> */
[----:B------:R-:W-:Y:S01]  /*14550*/  BAR.SYNC.DEFER_BLOCKING 0x0 ;  /* 0x0000000000007b1d */ /* 0x000fe20000010000 */
[----:B------:R-:W-:Y:S02]  /*14560*/  IMAD.MOV.U32 R46, RZ, RZ, R53 ;  /* 0x000000ffff2e7224 */ /* 0x000fe400078e0035 */
[----:B------:R-:W-:-:S03]  /*14570*/  IMAD.MOV.U32 R47, RZ, RZ, R55 ;  /* 0x000000ffff2f7224 */ /* 0x000fc600078e0037 */
[----:B---3--:R-:W-:Y:S02]  /*14580*/  STSM.16.M88.4 [R0], R36 ;  /* 0x0000002400007844 */ /* 0x008fe40000000200 */
[----:B------:R-:W-:Y:S06]  /*14590*/  BAR.SYNC.DEFER_BLOCKING 0x0 ;  /* 0x0000000000007b1d */ /* 0x000fec0000010000 */
[----:B------:R-:W3:Y:S02]  /*145a0*/  LDS.128 R36, [R252] ;  /* 0x00000000fc247984 */ /* 0x000ee40000000c00 */
[----:B------:R-:W-:Y:S06]  /*145b0*/  BAR.SYNC.DEFER_BLOCKING 0x0 ;  /* 0x0000000000007b1d */ /* 0x000fec0000010000 */
[----:B----4-:R4:W-:Y:S04]  /*145c0*/  STSM.16.M88.4 [R0], R44 ;  /* 0x0000002c00007844 */ /* 0x0109e80000000200 */
[----:B----4-:R-:W4:Y:S04]  /*145d0*/  LDL.LU R44, [R1+0x80] ;  /* 0x00008000012c7983 */ /* 0x010f280000300800 */
[----:B------:R-:W4:Y:S04]  /*145e0*/  LDL.LU R45, [R1+0x88] ;  /* 0x00008800012d7983 */ /* 0x000f280000300800 */
[----:B------:R-:W2:Y:S04]  /*145f0*/  LDL.LU R52, [R1+0x84] ;  /* 0x0000840001347983 */ /* 0x000ea80000300800 */
[----:B------:R-:W2:Y:S01]  /*14600*/  LDL.LU R53, [R1+0x8c] ;  /* 0x00008c0001357983 */ /* 0x000ea20000300800 */
[----:B------:R-:W-:-:S02]  /*14610*/  IMAD.MOV.U32 R46, RZ, RZ, R56 ;  /* 0x000000ffff2e7224 */ /* 0x000fc400078e0038 */
[----:B------:R-:W-:Y:S01]  /*14620*/  IMAD.MOV.U32 R47, RZ, RZ, R58 ;  /* 0x000000ffff2f7224 */ /* 0x000fe200078e003a */
[----:B------:R-:W-:Y:S01]  /*14630*/  BAR.SYNC.DEFER_BLOCKING 0x0 ;  /* 0x0000000000007b1d */ /* 0x000fe20000010000 */
[----:B------:R-:W-:Y:S02]  /*14640*/  IMAD.MOV.U32 R54, RZ, RZ, R57 ;  /* 0x000000ffff367224 */ /* 0x000fe400078e0039 */
[----:B------:R-:W-:-:S03]  /*14650*/  IMAD.MOV.U32 R55, RZ, RZ, R59 ;  /* 0x000000ffff377224 */ /* 0x000fc600078e003b */
[----:B------:R-:W3:Y:S02]  /*14660*/  LDS.128 R56, [R252] ;  /* 0x00000000fc387984 */ /* 0x000ee40000000c00 */
[----:B------:R-:W-:Y:S06]  /*14670*/  BAR.SYNC.DEFER_BLOCKING 0x0 ;  /* 0x0000000000007b1d */ /* 0x000fec0000010000 */
[----:B----4-:R-:W-:Y:S02]  /*14680*/  STSM.16.M88.4 [R0], R44 ;  /* 0x0000002c00007844 */ /* 0x010fe40000000200 */
[----:B------:R-:W-:Y:S06]  /*14690*/  BAR.SYNC.DEFER_BLOCKING 0x0 ;  /* 0x0000000000007b1d */ /* 0x000fec0000010000 */
[----:B------:R-:W4:Y:S02]  /*146a0*/  LDS.128 R44, [R252] ;  /* 0x00000000fc2c7984 */ /* 0x000f240000000c00 */
[----:B------:R-:W-:Y:S06]  /*146b0*/  BAR.SYNC.DEFER_BLOCKING 0x0 ;  /* 0x0000000000007b1d */ /* 0x000fec0000010000 */
[----:B--2---:R2:W-:Y:S04]  /*146c0*/  STSM.16.M88.4 [R0], R52 ;  /* 0x0000003400007844 */ /* 0x0045e80000000200 */
[----:B--2---:R-:W2:Y:S04]  /*146d0*/  LDL.LU R52, [R1+0x90] ;  /* 0x0000900001347983 */ /* 0x004ea80000300800 */
[----:B------:R-:W2:Y:S04]  /*146e0*/  LDL.LU R53, [R1+0x98] ;  /* 0x0000980001357983 */ /* 0x000ea80000300800 */
[----:B------:R-:W3:Y:S04]  /*146f0*/  LDL.LU R152, [R1+0x94] ;  /* 0x0000940001987983 */ /* 0x000ee80000300800 */
[----:B------:R-:W3:Y:S01]  /*14700*/  LDL.LU R153, [R1+0x9c] ;  /* 0x00009c0001997983 */ /* 0x000ee20000300800 */
[----:B------:R-:W-:Y:S01]  /*14710*/  BAR.SYNC.DEFER_BLOCKING 0x0 ;  /* 0x0000000000007b1d */ /* 0x000fe20000010000 */
[----:B------:R-:W-:-:S02]  /*14720*/  IMAD.MOV.U32 R54, RZ, RZ, R60 ;  /* 0x000000ffff367224 */ /* 0x000fc400078e003c */
[----:B------:R-:W-:-:S03]  /*14730*/  IMAD.MOV.U32 R55, RZ, RZ, R62 ;  /* 0x000000ffff377224 */ /* 0x000fc600078e003e */
[----:B------:R-:W4:Y:S02]  /*14740*/  LDS.128 R60, [R252] ;  /* 0x00000000fc3c7984 */ /* 0x000f240000000c00 */
[----:B------:R-:W-:Y:S06]  /*14750*/  BAR.SYNC.DEFER_BLOCKING 0x0 ;  /* 0x0000000000007b1d */ /* 0x000fec0000010000 */
[----:B--2---:R-:W-:Y:S02]  /*14760*/  STSM.16.M88.4 [R0], R52 ;  /* 0x0000003400007844 */ /* 0x004fe40000000200 */
[----:B------:R-:W-:Y:S06]  /*14770*/  BAR.SYNC.DEFER_BLOCKING 0x0 ;  /* 0x0000000000007b1d */ /* 0x000fec0000010000 */
[----:B------:R-:W2:Y:S02]  /*14780*/  LDS.128 R52, [R252] ;  /* 0x00000000fc347984 */ /* 0x000ea40000000c00 */
[----:B------:R-:W-:Y:S06]  /*14790*/  BAR.SYNC.DEFER_BLOCKING 0x0 ;  /* 0x0000000000007b1d */ /* 0x000fec0000010000 */
[----:B---3--:R3:W-:Y:S04]  /*147a0*/  STSM.16.M88.4 [R0], R152 ;  /* 0x0000009800007844 */ /* 0x0087e80000000200 */
[----:B---3--:R-:W3:Y:S04]  /*147b0*/  LDL.LU R152, [R1+0xa0] ;  /* 0x0000a00001987983 */ /* 0x008ee80000300800 */
[----:B------:R-:W3:Y:S04]  /*147c0*/  LDL.LU R153, [R1+0xa8] ;  /* 0x0000a80001997983 */ /* 0x000ee80000300800 */
[----:B------:R-:W4:Y:S04]  /*147d0*/  LDL.LU R156, [R1+0xa4] ;  /* 0x0000a400019c7983 */ /* 0x000f280000300800 */
[----:B------:R-:W4:Y:S01]  /*147e0*/  LDL.LU R157, [R1+0xac] ;  /* 0x0000ac00019d7983 */ /* 0x000f220000300800 */
[----:B------:R-:W-:Y:S01]  /*147f0*/  BAR.SYNC.DEFER_BLOCKING 0x0 ;  /* 0x0000000000007b1d */ /* 0x000fe20000010000 */
[----:B------:R-:W-:-:S02]  /*14800*/  IMAD.MOV.U32 R154, RZ, RZ, R64 ;  /* 0x000000ffff9a7224 */ /* 0x000fc400078e0040 */
[----:B------:R-:W-:-:S03]  /*14810*/  IMAD.MOV.U32 R155, RZ, RZ, R66 ;  /* 0x000000ffff9b7224 */ /* 0x000fc600078e0042 */
[----:B------:R-:W2:Y:S02]  /*14820*/  LDS.128 R64, [R252] ;  /* 0x00000000fc407984 */ /* 0x000ea40000000c00 */
[----:B------:R-:W-:Y:S06]  /*14830*/  BAR.SYNC.DEFER_BLOCKING 0x0 ;  /* 0x0000000000007b1d */ /* 0x000fec0000010000 */
        /* <DEDUP_REMOVED lines=9> */
[----:B------:R-:W-:Y:S01]  /*148d0*/  BAR.SYNC.DEFER_BLOCKING 0x0 ;  /* 0x0000000000007b1d */ /* 0x000fe20000010000 */
[----:B------:R-:W-:-:S02]  /*148e0*/  IMAD.MOV.U32 R158, RZ, RZ, R68 ;  /* 0x000000ffff9e7224 */ /* 0x000fc400078e0044 */
        /* <DEDUP_REMOVED lines=273> */
[----:B---3--:R3:W-:Y:S02]  /*15a00*/  STSM.16.M88.4 [R0], R236 ;  /* 0x000000ec00007844 */ /* 0x0087e40000000200 */
[----:B------:R-:W-:Y:S06]  /*15a10*/  BAR.SYNC.DEFER_BLOCKING 0x0 ;  /* 0x0000000000007b1d */ /* 0x000fec0000010000 */
[----:B---3--:R-:W3:Y:S04]  /*15a20*/  LDL.LU R236, [R1+0x1f0] ;  /* 0x0001f00001ec7983 */ /* 0x008ee80000300800 */
[----:B------:R-:W4:Y:S04]  /*15a30*/  LDL.LU R250, [R1] ;  /* 0x0000000001fa7983 */ /* 0x000f280000300800 */
[----:B------:R-:W3:Y:S04]  /*15a40*/  LDL.LU R237, [R1+0x1f8] ;  /* 0x0001f80001ed7983 */ /* 0x000ee80000300800 */
[----:B------:R-:W2:Y:S01]  /*15a50*/  LDS.128 R240, [R252] ;  /* 0x00000000fcf07984 */ /* 0x000ea20000000c00 */
[----:B------:R-:W-:-:S02]  /*15a60*/  IMAD.MOV.U32 R238, RZ, RZ, R148 ;  /* 0x000000ffffee7224 */ /* 0x000fc400078e0094 */
[----:B------:R-:W-:Y:S01]  /*15a70*/  IMAD.MOV.U32 R239, RZ, RZ, R150 ;  /* 0x000000ffffef7224 */ /* 0x000fe200078e0096 */
[----:B------:R-:W-:Y:S06]  /*15a80*/  BAR.SYNC.DEFER_BLOCKING 0x0 ;  /* 0x0000000000007b1d */ /* 0x000fec0000010000 */
[----:B---3--:R3:W-:Y:S04]  /*15a90*/  STSM.16.M88.4 [R0], R236 ;  /* 0x000000ec00007844 */ /* 0x0087e80000000200 */
[----:B---3--:R-:W3:Y:S04]  /*15aa0*/  LDL.LU R236, [R1+0x1f4] ;  /* 0x0001f40001ec7983 */ /* 0x008ee80000300800 */
[----:B------:R-:W3:Y:S01]  /*15ab0*/  LDL.LU R237, [R1+0x1fc] ;  /* 0x0001fc0001ed7983 */ /* 0x000ee20000300800 */
[----:B------:R-:W-:-:S02]  /*15ac0*/  IMAD.MOV.U32 R238, RZ, RZ, R149 ;  /* 0x000000ffffee7224 */ /* 0x000fc400078e0095 */
[----:B------:R-:W-:Y:S01]  /*15ad0*/  IMAD.MOV.U32 R239, RZ, RZ, R151 ;  /* 0x000000ffffef7224 */ /* 0x000fe200078e0097 */
[----:B------:R-:W-:Y:S06]  /*15ae0*/  BAR.SYNC.DEFER_BLOCKING 0x0 ;  /* 0x0000000000007b1d */ /* 0x000fec0000010000 */
[----:B------:R-:W2:Y:S04]  /*15af0*/  LDL.LU R251, [R1+0x8] ;  /* 0x0000080001fb7983 */ /* 0x000ea80000300800 */
[----:B------:R-:W1:Y:S01]  /*15b00*/  LDS.128 R148, [R252] ;  /* 0x00000000fc947984 */ /* 0x000e620000000c00 */
[----:B------:R-:W-:Y:S06]  /*15b10*/  BAR.SYNC.DEFER_BLOCKING 0x0 ;  /* 0x0000000000007b1d */ /* 0x000fec0000010000 */
[----:B---3--:R3:W-:Y:S04]  /*15b20*/  STSM.16.M88.4 [R0], R236 ;  /* 0x000000ec00007844 */ /* 0x0087e80000000200 */
[----:B---3--:R-:W3:Y:S01]  /*15b30*/  LDL.LU R0, [R1+0x200] ;  /* 0x0002000001007983 */ /* 0x008ee20000300800 */
[----:B------:R-:W-:Y:S01]  /*15b40*/  IMAD R11, R9, UR5, RZ ;  /* 0x00000005090b7c24 */ /* 0x000fe2000f8e02ff */
[----:B------:R-:W-:Y:S01]  /*15b50*/  BAR.SYNC.DEFER_BLOCKING 0x0 ;  /* 0x0000000000007b1d */ /* 0x000fe20000010000 */
[----:B------:R-:W-:-:S02]  /*15b60*/  LEA R2, P6, R3, UR6, 0x2 ;  /* 0x0000000603027c11 */ /* 0x000fc4000f8c10ff */
[----:B------:R-:W-:Y:S02]  /*15b70*/  VIADD R8, R11, UR5 ;  /* 0x000000050b087c36 */ /* 0x000fe40008000000 */
[----:B------:R-:W-:Y:S01]  /*15b80*/  LEA.HI.X.SX32 R3, R3, UR7, 0x2, P6 ;  /* 0x0000000703037c11 */ /* 0x000fe2000b0f16ff */
[----:B------:R-:W-:Y:S01]  /*15b90*/  ULDC UR6, c[0x0][0x248] ;  /* 0x0000920000067ab9 */ /* 0x000fe20000000800 */
[CC--:B------:R-:W-:Y:S01]  /*15ba0*/  LEA R10, P6, R11.reuse, R2.reuse, 0x2 ;  /* 0x000000020b0a7211 */ /* 0x0c0fe200078c10ff */
[----:B------:R-:W2:Y:S01]  /*15bb0*/  LDL.LU R238, [R1+0x4] ;  /* 0x0000040001ee7983 */ /* 0x000ea20000300800 */
[----:B------:R-:W-:Y:S02]  /*15bc0*/  ULDC UR7, c[0x0][0x22c] ;  /* 0x00008b0000077ab9 */ /* 0x000fe40000000800 */
[----:B------:R-:W-:Y:S01]  /*15bd0*/  LEA.HI.X.SX32 R11, R11, R3, 0x2, P6 ;  /* 0x000000030b0b7211 */ /* 0x000fe200030f16ff */
[----:B------:R-:W2:Y:S01]  /*15be0*/  LDL.LU R239, [R1+0xc] ;  /* 0x00000c0001ef7983 */ /* 0x000ea20000300800 */
[----:B------:R-:W-:-:S04]  /*15bf0*/  LEA R236, P6, R8, R2, 0x2 ;  /* 0x0000000208ec7211 */ /* 0x000fc800078c10ff */
[C---:B------:R-:W-:Y:S01]  /*15c00*/  LEA.HI.X.SX32 R237, R8.reuse, R3, 0x2, P6 ;  /* 0x0000000308ed7211 */ /* 0x040fe200030f16ff */
[----:B---3--:R-:W-:Y:S04]  /*15c10*/  @P5 STG.E desc[UR16][R10.64], R0 ;  /* 0x000000000a005986 */ /* 0x008fe8000c101910 */
[----:B----4-:R3:W-:Y:S04]  /*15c20*/  @P4 STG.E desc[UR16][R236.64], R250 ;  /* 0x000000faec004986 */ /* 0x0107e8000c101910 */
[----:B---3--:R-:W3:Y:S04]  /*15c30*/  LDL.LU R250, [R1+0x480] ;  /* 0x0004800001fa7983 */ /* 0x008ee80000300800 */
[----:B------:R-:W4:Y:S01]  /*15c40*/  LDL.LU R237, [R1+0x204] ;  /* 0x0002040001ed7983 */ /* 0x000f220000300800 */
[----:B------:R-:W-:-:S02]  /*15c50*/  VIADD R0, R8, UR5 ;  /* 0x0000000508007c36 */ /* 0x000fc40008000000 */
[----:B------:R-:W-:-:S03]  /*15c60*/  VIADD R11, R9, 0x5 ;  /* 0x00000005090b7836 */ /* 0x000fc60000000000 */
[C---:B------:R-:W-:Y:S02]  /*15c70*/  LEA R10, P6, R0.reuse, R2, 0x2 ;  /* 0x00000002000a7211 */ /* 0x040fe400078c10ff */
[----:B------:R-:W-:Y:S01]  /*15c80*/  ISETP.LT.AND P5, PT, R11, UR4, !P0 ;  /* 0x000000040b007c0c */ /* 0x000fe2000c7a1270 */
[----:B------:R-:W-:Y:S01]  /*15c90*/  VIADD R8, R9, 0x6 ;  /* 0x0000000609087836 */ /* 0x000fe20000000000 */
[C---:B------:R-:W-:Y:S01]  /*15ca0*/  LEA.HI.X.SX32 R11, R0.reuse, R3, 0x2, P6 ;  /* 0x00000003000b7211 */ /* 0x040fe200030f16ff */
[----:B------:R-:W-:Y:S01]  /*15cb0*/  VIADD R0, R0, UR5 ;  /* 0x0000000500007c36 */ /* 0x000fe20008000000 */
[----:B------:R-:W-:-:S03]  /*15cc0*/  ULDC UR4, c[0x0][0x22c] ;  /* 0x00008b0000047ab9 */ /* 0x000fc60000000800 */
[----:B----4-:R4:W-:Y:S01]  /*15cd0*/  @P3 STG.E desc[UR16][R10.64], R237 ;  /* 0x000000ed0a003986 */ /* 0x0109e2000c101910 */
[----:B------:R-:W-:-:S04]  /*15ce0*/  LEA R236, P3, R0, R2, 0x2 ;  /* 0x0000000200ec7211 */ /* 0x000fc800078610ff */
[----:B----4-:R-:W-:-:S05]  /*15cf0*/  LEA.HI.X.SX32 R237, R0, R3, 0x2, P3 ;  /* 0x0000000300ed7211 */ /* 0x010fca00018f16ff */
[----:B--2---:R2:W-:Y:S04]  /*15d00*/  @P2 STG.E desc[UR16][R236.64], R238 ;  /* 0x000000eeec002986 */ /* 0x0045e8000c101910 */
[----:B--2---:R-:W2:Y:S01]  /*15d10*/  LDL.LU R237, [R1+0x208] ;  /* 0x0002080001ed7983 */ /* 0x004ea20000300800 */
[C---:B------:R-:W-:Y:S01]  /*15d20*/  VIADD R10, R9.reuse, 0x7 ;  /* 0x00000007090a7836 */ /* 0x040fe20000000000 */
[----:B------:R-:W-:Y:S01]  /*15d30*/  ISETP.LT.AND P4, PT, R8, UR4, !P0 ;  /* 0x0000000408007c0c */ /* 0x000fe2000c781270 */
[----:B------:R-:W-:Y:S01]  /*15d40*/  VIADD R8, R0, UR5 ;  /* 0x0000000500087c36 */ /* 0x000fe20008000000 */
[----:B------:R-:W-:Y:S01]  /*15d50*/  ULDC UR4, c[0x0][0x22c] ;  /* 0x00008b0000047ab9 */ /* 0x000fe20000000800 */
[----:B------:R-:W-:Y:S01]  /*15d60*/  VIADD R0, R9, 0x8 ;  /* 0x0000000809007836 */ /* 0x000fe20000000000 */
[----:B------:R-:W-:Y:S01]  /*15d70*/  ISETP.LT.AND P3, PT, R10, UR4, !P0 ;  /* 0x000000040a007c0c */ /* 0x000fe2000c761270 */
[----:B------:R-:W-:Y:S01]  /*15d80*/  ULDC UR4, c[0x0][0x22c] ;  /* 0x00008b0000047ab9 */ /* 0x000fe20000000800 */
[----:B------:R-:W-:-:S02]  /*15d90*/  LEA R10, P6, R8, R2, 0x2 ;  /* 0x00000002080a7211 */ /* 0x000fc400078c10ff */
[----:B------:R-:W-:Y:S01]  /*15da0*/  ISETP.LT.AND P2, PT, R0, UR4, !P0 ;  /* 0x0000000400007c0c */ /* 0x000fe2000c741270 */
[C---:B------:R-:W-:Y:S01]  /*15db0*/  VIADD R0, R8.reuse, UR5 ;  /* 0x0000000508007c36 */ /* 0x040fe20008000000 */
[-C--:B------:R-:W-:Y:S01]  /*15dc0*/  LEA.HI.X.SX32 R11, R8, R3.reuse, 0x2, P6 ;  /* 0x00000003080b7211 */ /* 0x080fe200030f16ff */
[----:B------:R-:W-:Y:S02]  /*15dd0*/  ULDC UR4, c[0x0][0x22c] ;  /* 0x00008b0000047ab9 */ /* 0x000fe40000000800 */
[C---:B------:R-:W-:Y:S01]  /*15de0*/  VIADD R238, R0.reuse, UR5 ;  /* 0x0000000500ee7c36 */ /* 0x040fe20008000000 */
[-C--:B------:R-:W-:Y:S01]  /*15df0*/  LEA R236, P6, R0, R2.reuse, 0x2 ;  /* 0x0000000200ec7211 */ /* 0x080fe200078c10ff */
[C---:B------:R-:W-:Y:S01]  /*15e00*/  VIADD R8, R9.reuse, 0x9 ;  /* 0x0000000909087836 */ /* 0x040fe20000000000 */
[----:B--2---:R2:W-:Y:S04]  /*15e10*/  @P1 STG.E desc[UR16][R10.64], R237 ;  /* 0x000000ed0a001986 */ /* 0x0045e8000c101910 */
[----:B------:R-:W-:Y:S01]  /*15e20*/  ISETP.LT.AND P1, PT, R8, UR4, !P0 ;  /* 0x0000000408007c0c */ /* 0x000fe2000c721270 */
[----:B------:R-:W-:Y:S01]  /*15e30*/  ULDC UR4, c[0x0][0x22c] ;  /* 0x00008b0000047ab9 */ /* 0x000fe20000000800 */
[----:B------:R-:W-:Y:S01]  /*15e40*/  VIADD R8, R238, UR5 ;  /* 0x00000005ee087c36 */ /* 0x000fe20008000000 */
[----:B--2---:R-:W-:Y:S01]  /*15e50*/  LEA.HI.X.SX32 R237, R0, R3, 0x2, P6 ;  /* 0x0000000300ed7211 */ /* 0x004fe200030f16ff */
[----:B------:R-:W-:Y:S01]  /*15e60*/  VIADD R0, R9, 0xa ;  /* 0x0000000a09007836 */ /* 0x000fe20000000000 */
[----:B------:R-:W-:-:S03]  /*15e70*/  LEA R10, P6, R238, R2, 0x2 ;  /* 0x00000002ee0a7211 */ /* 0x000fc600078c10ff */
[----:B------:R2:W-:Y:S01]  /*15e80*/  @P5 STG.E desc[UR16][R236.64], R251 ;  /* 0x000000fbec005986 */ /* 0x0005e2000c101910 */
[----:B------:R-:W-:Y:S02]  /*15e90*/  LEA.HI.X.SX32 R11, R238, R3, 0x2, P6 ;  /* 0x00000003ee0b7211 */ /* 0x000fe400030f16ff */
[----:B------:R-:W-:Y:S01]  /*15ea0*/  ISETP.LT.AND P5, PT, R0, UR4, !P0 ;  /* 0x0000000400007c0c */ /* 0x000fe2000c7a1270 */
[----:B------:R-:W4:Y:S01]  /*15eb0*/  LDL.LU R238, [R1+0x10] ;  /* 0x0000100001ee7983 */ /* 0x000f220000300800 */
[----:B------:R-:W-:-:S03]  /*15ec0*/  ULDC UR4, c[0x0][0x22c] ;  /* 0x00008b0000047ab9 */ /* 0x000fc60000000800 */
[----:B--2---:R-:W2:Y:S04]  /*15ed0*/  LDL.LU R251, [R1+0x47c] ;  /* 0x00047c0001fb7983 */ /* 0x004ea80000300800 */
[----:B------:R-:W3:Y:S01]  /*15ee0*/  LDL.LU R0, [R1+0x20c] ;  /* 0x00020c0001007983 */ /* 0x000ee20000300800 */
[----:B------:R-:W-:-:S04]  /*15ef0*/  LEA R236, P6, R8, R2, 0x2 ;  /* 0x0000000208ec7211 */ /* 0x000fc800078c10ff */
[C---:B------:R-:W-:Y:S01]  /*15f00*/  LEA.HI.X.SX32 R237, R8.reuse, R3, 0x2, P6 ;  /* 0x0000000308ed7211 */ /* 0x040fe200030f16ff */
[----:B---3--:R3:W-:Y:S02]  /*15f10*/  @P4 STG.E desc[UR16][R10.64], R0 ;  /* 0x000000000a004986 */ /* 0x0087e4000c101910 */
[----:B---3--:R-:W-:Y:S02]  /*15f20*/  VIADD R0, R8, UR5 ;  /* 0x0000000508007c36 */ /* 0x008fe40008000000 */
[----:B------:R-:W-:-:S03]  /*15f30*/  VIADD R11, R9, 0xb ;  /* 0x0000000b090b7836 */ /* 0x000fc60000000000 */
[C---:B------:R-:W-:Y:S02]  /*15f40*/  LEA R10, P6, R0.reuse, R2, 0x2 ;  /* 0x00000002000a7211 */ /* 0x040fe400078c10ff */
[----:B------:R-:W-:Y:S01]  /*15f50*/  ISETP.LT.AND P4, PT, R11, UR4, !P0 ;  /* 0x000000040b007c0c */ /* 0x000fe2000c781270 */
[----:B------:R-:W-:Y:S01]  /*15f60*/  VIADD R8, R9, 0xc ;  /* 0x0000000c09087836 */ /* 0x000fe20000000000 */
[C---:B------:R-:W-:Y:S01]  /*15f70*/  LEA.HI.X.SX32 R11, R0.reuse, R3, 0x2, P6 ;  /* 0x00000003000b7211 */ /* 0x040fe200030f16ff */
[----:B------:R-:W-:Y:S01]  /*15f80*/  VIADD R0, R0, UR5 ;  /* 0x0000000500007c36 */ /* 0x000fe20008000000 */
[----:B------:R3:W-:Y:S01]  /*15f90*/  @P3 STG.E desc[UR16][R236.64], R239 ;  /* 0x000000efec003986 */ /* 0x0007e2000c101910 */
[----:B------:R-:W-:-:S03]  /*15fa0*/  ULDC UR4, c[0x0][0x22c] ;  /* 0x00008b0000047ab9 */ /* 0x000fc60000000800 */
[----:B----4-:R4:W-:Y:S01]  /*15fb0*/  @P2 STG.E desc[UR16][R10.64], R238 ;  /* 0x000000ee0a002986 */ /* 0x0109e2000c101910 */
[----:B------:R-:W-:Y:S01]  /*15fc0*/  ISETP.LT.AND P3, PT, R8, UR4, !P0 ;  /* 0x0000000408007c0c */ /* 0x000fe2000c761270 */
[----:B------:R-:W-:Y:S01]  /*15fd0*/  ULDC UR4, c[0x0][0x22c] ;  /* 0x00008b0000047ab9 */ /* 0x000fe20000000800 */
[C---:B---3--:R-:W-:Y:S01]  /*15fe0*/  LEA R236, P2, R0.reuse, R2, 0x2 ;  /* 0x0000000200ec7211 */ /* 0x048fe200078410ff */
[----:B------:R-:W3:Y:S01]  /*15ff0*/  LDL.LU R239, [R1+0x1c] ;  /* 0x00001c0001ef7983 */ /* 0x000ee20000300800 */
[----:B----4-:R-:W-:Y:S02]  /*16000*/  VIADD R238, R9, 0xd ;  /* 0x0000000d09ee7836 */ /* 0x010fe40000000000 */
[----:B------:R-:W-:-:S03]  /*16010*/  LEA.HI.X.SX32 R237, R0, R3, 0x2, P2 ;  /* 0x0000000300ed7211 */ /* 0x000fc600010f16ff */
[----:B------:R-:W-:Y:S02]  /*16020*/  ISETP.LT.AND P2, PT, R238, UR4, !P0 ;  /* 0x00000004ee007c0c */ /* 0x000fe4000c741270 */
[----:B------:R4:W-:Y:S01]  /*16030*/  @P1 STG.E desc[UR16][R236.64], R248 ;  /* 0x000000f8ec001986 */ /* 0x0009e2000c101910 */
[----:B------:R-:W-:Y:S01]  /*16040*/  VIADD R8, R0, UR5 ;  /* 0x0000000500087c36 */ /* 0x000fe20008000000 */
[----:B------:R-:W-:Y:S02]  /*16050*/  ULDC UR4, c[0x0][0x22c] ;  /* 0x00008b0000047ab9 */ /* 0x000fe40000000800 */
[----:B------:R-:W2:Y:S04]  /*16060*/  LDL.LU R238, [R1+0x14] ;  /* 0x0000140001ee7983 */ /* 0x000ea80000300800 */
[----:B----4-:R-:W4:Y:S01]  /*16070*/  LDL.LU R248, [R1+0x18] ;  /* 0x0000180001f87983 */ /* 0x010f220000300800 */
[----:B------:R-:W-:Y:S01]  /*16080*/  VIADD R0, R9, 0xe ;  /* 0x0000000e09007836 */ /* 0x000fe20000000000 */
[C---:B------:R-:W-:Y:S01]  /*16090*/  LEA R10, P6, R8.reuse, R2, 0x2 ;  /* 0x00000002080a7211 */ /* 0x040fe200078c10ff */
[----:B------:R-:W-:-:S03]  /*160a0*/  VIADD R237, R8, UR5 ;  /* 0x0000000508ed7c36 */ /* 0x000fc60008000000 */
[----:B------:R-:W-:Y:S01]  /*160b0*/  LEA.HI.X.SX32 R11, R8, R3, 0x2, P6 ;  /* 0x00000003080b7211 */ /* 0x000fe200030f16ff */
[----:B------:R-:W-:Y:S01]  /*160c0*/  VIADD R8, R9, 0xf ;  /* 0x0000000f09087836 */ /* 0x000fe20000000000 */
[----:B------:R-:W-:Y:S01]  /*160d0*/  ISETP.LT.AND P1, PT, R0, UR4, !P0 ;  /* 0x0000000400007c0c */ /* 0x000fe2000c721270 */
[C---:B------:R-:W-:Y:S01]  /*160e0*/  VIADD R0, R237.reuse, UR5 ;  /* 0x00000005ed007c36 */ /* 0x040fe20008000000 */
[----:B------:R-:W-:Y:S01]  /*160f0*/  LEA R236, P6, R237, R2, 0x2 ;  /* 0x00000002edec7211 */ /* 0x000fe200078c10ff */
[----:B------:R-:W-:-:S03]  /*16100*/  ULDC UR4, c[0x0][0x22c] ;  /* 0x00008b0000047ab9 */ /* 0x000fc60000000800 */
[----:B------:R-:W-:Y:S01]  /*16110*/  LEA.HI.X.SX32 R237, R237, R3, 0x2, P6 ;  /* 0x00000003eded7211 */ /* 0x000fe200030f16ff */
[----:B--2---:R2:W-:Y:S01]  /*16120*/  @P5 STG.E desc[UR16][R10.64], R238 ;  /* 0x000000ee0a005986 */ /* 0x0045e2000c101910 */
[----:B------:R-:W-:Y:S01]  /*16130*/  ISETP.LT.AND P5, PT, R8, UR4, !P0 ;  /* 0x0000000408007c0c */ /* 0x000fe2000c7a1270 */
[C---:B------:R-:W-:Y:S01]  /*16140*/  VIADD R8, R0.reuse, UR5 ;  /* 0x0000000500087c36 */ /* 0x040fe20008000000 */
[----:B------:R-:W-:Y:S01]  /*16150*/  ULDC UR4, c[0x0][0x22c] ;  /* 0x00008b0000047ab9 */ /* 0x000fe20000000800 */
[----:B------:R1:W-:Y:S01]  /*16160*/  @P4 STG.E desc[UR16][R236.64], R249 ;  /* 0x000000f9ec004986 */ /* 0x0003e2000c101910 */
[----:B--2---:R-:W-:Y:S01]  /*16170*/  VIADD R238, R9, 0x10 ;  /* 0x0000001009ee7836 */ /* 0x004fe20000000000 */
[----:B------:R-:W-:-:S04]  /*16180*/  LEA R10, P6, R0, R2, 0x2 ;  /* 0x00000002000a7211 */ /* 0x000fc800078c10ff */
[-C--:B------:R-:W-:Y:S02]  /*16190*/  LEA.HI.X.SX32 R11, R0, R3.reuse, 0x2, P6 ;  /* 0x00000003000b7211 */ /* 0x080fe400030f16ff */
[----:B------:R-:W-:Y:S01]  /*161a0*/  ISETP.LT.AND P4, PT, R238, UR4, !P0 ;  /* 0x00000004ee007c0c */ /* 0x000fe2000c781270 */
[C---:B------:R-:W-:Y:S01]  /*161b0*/  VIADD R238, R8.reuse, UR5 ;  /* 0x0000000508ee7c36 */ /* 0x040fe20008000000 */
[CC--:B-1----:R-:W-:Y:S01]  /*161c0*/  LEA R236, P6, R8.reuse, R2.reuse, 0x2 ;  /* 0x0000000208ec7211 */ /* 0x0c2fe200078c10ff */
[C---:B------:R-:W-:Y:S01]  /*161d0*/  VIADD R0, R9.reuse, 0x11 ;  /* 0x0000001109007836 */ /* 0x040fe20000000000 */
[----:B----4-:R1:W-:Y:S01]  /*161e0*/  @P3 STG.E desc[UR16][R10.64], R248 ;  /* 0x000000f80a003986 */ /* 0x0103e2000c101910 */
[----:B------:R-:W-:Y:S01]  /*161f0*/  ULDC UR4, c[0x0][0x22c] ;  /* 0x00008b0000047ab9 */ /* 0x000fe20000000800 */
[----:B------:R-:W-:Y:S02]  /*16200*/  LEA.HI.X.SX32 R237, R8, R3, 0x2, P6 ;  /* 0x0000000308ed7211 */ /* 0x000fe400030f16ff */
[----:B------:R-:W-:Y:S01]  /*16210*/  ISETP.LT.AND P3, PT, R0, UR4, !P0 ;  /* 0x0000000400007c0c */ /* 0x000fe2000c761270 */
[----:B------:R-:W-:Y:S01]  /*16220*/  VIADD R0, R9, 0x12 ;  /* 0x0000001209007836 */ /* 0x000fe20000000000 */
[----:B------:R-:W-:Y:S01]  /*16230*/  ULDC UR4, c[0x0][0x22c] ;  /* 0x00008b0000047ab9 */ /* 0x000fe20000000800 */
[----:B-1----:R-:W-:-:S04]  /*16240*/  LEA R10, P6, R238, R2, 0x2 ;  /* 0x00000002ee0a7211 */ /* 0x002fc800078c10ff */
[CC--:B------:R-:W-:Y:S01]  /*16250*/  LEA.HI.X.SX32 R11, R238.reuse, R3.reuse, 0x2, P6 ;  /* 0x00000003ee0b7211 */ /* 0x0c0fe200030f16ff */
[----:B------:R-:W-:Y:S01]  /*16260*/  VIADD R238, R238, UR5 ;  /* 0x00000005eeee7c36 */ /* 0x000fe20008000000 */
[----:B------:R-:W-:Y:S01]  /*16270*/  @P2 STG.E desc[UR16][R236.64], R250 ;  /* 0x000000faec002986 */ /* 0x000fe2000c101910 */
[----:B------:R-:W-:Y:S01]  /*16280*/  ISETP.LT.AND P2, PT, R0, UR4, !P0 ;  /* 0x0000000400007c0c */ /* 0x000fe2000c741270 */
[----:B------:R-:W-:Y:S01]  /*16290*/  VIADD R0, R9, 0x13 ;  /* 0x0000001309007836 */ /* 0x000fe20000000000 */
[----:B------:R-:W-:Y:S01]  /*162a0*/  ULDC UR4, c[0x0][0x22c] ;  /* 0x00008b0000047ab9 */ /* 0x000fe20000000800 */
[----:B---3--:R1:W-:Y:S01]  /*162b0*/  @P1 STG.E desc[UR16][R10.64], R239 ;  /* 0x000000ef0a001986 */ /* 0x0083e2000c101910 */
[C---:B------:R-:W-:Y:S01]  /*162c0*/  LEA R248, P1, R238.reuse, R2, 0x2 ;  /* 0x00000002eef87211 */ /* 0x040fe200078210ff */
[C---:B------:R-:W-:Y:S01]  /*162d0*/  VIADD R8, R238.reuse, UR5 ;  /* 0x00000005ee087c36 */ /* 0x040fe20008000000 */
[----:B------:R-:W-:Y:S02]  /*162e0*/  ULDC UR5, c[0x0][0x22c] ;  /* 0x00008b0000057ab9 */ /* 0x000fe40000000800 */
[----:B------:R-:W-:-:S02]  /*162f0*/  LEA.HI.X.SX32 R249, R238, R3, 0x2, P1 ;  /* 0x00000003eef97211 */ /* 0x000fc400008f16ff */
[----:B------:R-:W-:Y:S01]  /*16300*/  ISETP.LT.AND P1, PT, R0, UR4, !P0 ;  /* 0x0000000400007c0c */ /* 0x000fe2000c721270 */
[C---:B------:R-:W-:Y:S01]  /*16310*/  VIADD R0, R9.reuse, 0x14 ;  /* 0x0000001409007836 */ /* 0x040fe20000000000 */
[----:B------:R-:W-:Y:S01]  /*16320*/  LEA R238, P6, R8, R2, 0x2 ;  /* 0x0000000208ee7211 */ /* 0x000fe200078c10ff */
[----:B------:R-:W-:Y:S01]  /*16330*/  ULDC UR4, c[0x0][0x22c] ;  /* 0x00008b0000047ab9 */ /* 0x000fe20000000800 */
[----:B------:R-:W-:Y:S02]  /*16340*/  @P5 STG.E desc[UR16][R248.64], R251 ;  /* 0x000000fbf8005986 */ /* 0x000fe4000c101910 */
[----:B------:R-:W-:Y:S01]  /*16350*/  ISETP.LT.AND P5, PT, R0, UR4, !P0 ;  /* 0x0000000400007c0c */ /* 0x000fe2000c7a1270 */
[----:B------:R-:W-:Y:S01]  /*16360*/  ULDC UR4, c[0x0][0x248] ;  /* 0x0000920000047ab9 */ /* 0x000fe20000000800 */
[C---:B-1----:R-:W-:Y:S01]  /*16370*/  LEA.HI.X.SX32 R239, R8.reuse, R3, 0x2, P6 ;  /* 0x0000000308ef7211 */ /* 0x042fe200030f16ff */
[----:B------:R-:W-:Y:S01]  /*16380*/  VIADD R8, R8, UR4 ;  /* 0x0000000408087c36 */ /* 0x000fe20008000000 */
[----:B------:R-:W-:Y:S01]  /*16390*/  ULDC UR4, c[0x0][0x248] ;  /* 0x0000920000047ab9 */ /* 0x000fe20000000800 */
[----:B------:R-:W-:-:S02]  /*163a0*/  VIADD R0, R9, 0x15 ;  /* 0x0000001509007836 */ /* 0x000fc40000000000 */
[C---:B------:R-:W-:Y:S01]  /*163b0*/  VIADD R11, R8.reuse, UR4 ;  /* 0x00000004080b7c36 */ /* 0x040fe20008000000 */
[CC--:B------:R-:W-:Y:S01]  /*163c0*/  LEA R236, P6, R8.reuse, R2.reuse, 0x2 ;  /* 0x0000000208ec7211 */ /* 0x0c0fe200078c10ff */
[----:B------:R-:W-:Y:S01]  /*163d0*/  ULDC UR4, c[0x0][0x248] ;  /* 0x0000920000047ab9 */ /* 0x000fe20000000800 */
[----:B------:R1:W-:Y:S02]  /*163e0*/  @P4 STG.E desc[UR16][R238.64], R244 ;  /* 0x000000f4ee004986 */ /* 0x0003e4000c101910 */
[-C--:B------:R-:W-:Y:S01]  /*163f0*/  LEA.HI.X.SX32 R237, R8, R3.reuse, 0x2, P6 ;  /* 0x0000000308ed7211 */ /* 0x080fe200030f16ff */
[C---:B------:R-:W-:Y:S01]  /*16400*/  VIADD R8, R11.reuse, UR4 ;  /* 0x000000040b087c36 */ /* 0x040fe20008000000 */
[-C--:B------:R-:W-:Y:S01]  /*16410*/  LEA R10, P6, R11, R2.reuse, 0x2 ;  /* 0x000000020b0a7211 */ /* 0x080fe200078c10ff */
[----:B------:R-:W-:Y:S01]  /*16420*/  ULDC UR4, c[0x0][0x248] ;  /* 0x0000920000047ab9 */ /* 0x000fe20000000800 */
[----:B------:R-:W-:Y:S01]  /*16430*/  ISETP.LT.AND P4, PT, R0, UR5, !P0 ;  /* 0x0000000500007c0c */ /* 0x000fe2000c781270 */
[----:B------:R-:W-:Y:S01]  /*16440*/  VIADD R0, R9, 0x16 ;  /* 0x0000001609007836 */ /* 0x000fe20000000000 */
[----:B------:R-:W-:Y:S01]  /*16450*/  LEA.HI.X.SX32 R11, R11, R3, 0x2, P6 ;  /* 0x000000030b0b7211 */ /* 0x000fe200030f16ff */
[----:B------:R-:W-:Y:S01]  /*16460*/  ULDC UR5, c[0x0][0x22c] ;  /* 0x00008b0000057ab9 */ /* 0x000fe20000000800 */
[----:B------:R2:W-:Y:S01]  /*16470*/  @P3 STG.E desc[UR16][R236.64], R16 ;  /* 0x00000010ec003986 */ /* 0x0005e2000c101910 */
[----:B-1----:R-:W-:-:S02]  /*16480*/  LEA R238, P6, R8, R2, 0x2 ;  /* 0x0000000208ee7211 */ /* 0x002fc400078c10ff */
[----:B------:R-:W-:Y:S01]  /*16490*/  ISETP.LT.AND P3, PT, R0, UR5, !P0 ;  /* 0x0000000500007c0c */ /* 0x000fe2000c761270 */
[C---:B------:R-:W-:Y:S01]  /*164a0*/  VIADD R0, R9.reuse, 0x17 ;  /* 0x0000001709007836 */ /* 0x040fe20000000000 */
[CC--:B------:R-:W-:Y:S01]  /*164b0*/  LEA.HI.X.SX32 R239, R8.reuse, R3.reuse, 0x2, P6 ;  /* 0x0000000308ef7211 */ /* 0x0c0fe200030f16ff */
[----:B------:R-:W-:Y:S01]  /*164c0*/  VIADD R8, R8, UR4 ;  /* 0x0000000408087c36 */ /* 0x000fe20008000000 */
[----:B------:R-:W-:Y:S01]  /*164d0*/  ULDC UR5, c[0x0][0x22c] ;  /* 0x00008b0000057ab9 */ /* 0x000fe20000000800 */
[----:B------:R1:W-:Y:S01]  /*164e0*/  @P2 STG.E desc[UR16][R10.64], R245 ;  /* 0x000000f50a002986 */ /* 0x0003e2000c101910 */
[----:B------:R-:W-:Y:S01]  /*164f0*/  ISETP.LT.AND P2, PT, R0, UR5, !P0 ;  /* 0x0000000500007c0c */ /* 0x000fe2000c741270 */
[----:B------:R-:W-:Y:S01]  /*16500*/  ULDC UR4, c[0x0][0x248] ;  /* 0x0000920000047ab9 */ /* 0x000fe20000000800 */
[----:B------:R-:W-:Y:S01]  /*16510*/  VIADD R0, R9, 0x18 ;  /* 0x0000001809007836 */ /* 0x000fe20000000000 */
[----:B------:R3:W-:Y:S01]  /*16520*/  @P1 STG.E desc[UR16][R238.64], R17 ;  /* 0x00000011ee001986 */ /* 0x0007e2000c101910 */
[C---:B--2---:R-:W-:Y:S01]  /*16530*/  LEA R236, P1, R8.reuse, R2, 0x2 ;  /* 0x0000000208ec7211 */ /* 0x044fe200078210ff */
[C---:B------:R-:W-:Y:S01]  /*16540*/  VIADD R16, R8.reuse, UR4 ;  /* 0x0000000408107c36 */ /* 0x040fe20008000000 */
[----:B------:R-:W-:Y:S01]  /*16550*/  ULDC UR4, c[0x0][0x22c] ;  /* 0x00008b0000047ab9 */ /* 0x000fe20000000800 */
[----:B------:R-:W-:Y:S01]  /*16560*/  ULDC UR5, c[0x0][0x22c] ;  /* 0x00008b0000057ab9 */ /* 0x000fe20000000800 */
        /* <DEDUP_REMOVED lines=16> */
[-C--:B------:R-:W-:Y:S02]  /*16670*/  LEA.HI.X.SX32 R11, R16, R3.reuse, 0x2, P6 ;  /* 0x00000003100b7211 */ /* 0x080fe400030f16ff */
[----:B------:R-:W-:Y:S02]  /*16680*/  LEA R16, P6, R8, R2, 0x2 ;  /* 0x0000000208107211 */ /* 0x000fe400078c10ff */
[----:B------:R-:W-:Y:S01]  /*16690*/  ISETP.LT.AND P4, PT, R0, UR5, !P0 ;  /* 0x0000000500007c0c */ /* 0x000fe2000c781270 */
[----:B------:R-:W-:Y:S01]  /*166a0*/  VIADD R0, R9, 0x1b ;  /* 0x0000001b09007836 */ /* 0x000fe20000000000 */
[C---:B---3--:R-:W-:Y:S01]  /*166b0*/  LEA.HI.X.SX32 R17, R8.reuse, R3, 0x2, P6 ;  /* 0x0000000308117211 */ /* 0x048fe200030f16ff */
[----:B------:R-:W-:Y:S01]  /*166c0*/  ULDC UR5, c[0x0][0x22c] ;  /* 0x00008b0000057ab9 */ /* 0x000fe20000000800 */
[----:B-1----:R-:W-:Y:S01]  /*166d0*/  VIADD R18, R8, UR4 ;  /* 0x0000000408127c36 */ /* 0x002fe20008000000 */
[----:B------:R1:W-:Y:S01]  /*166e0*/  @P3 STG.E desc[UR16][R10.64], R247 ;  /* 0x000000f70a003986 */ /* 0x0003e2000c101910 */
[----:B------:R-:W-:Y:S01]  /*166f0*/  ISETP.LT.AND P3, PT, R0, UR5, !P0 ;  /* 0x0000000500007c0c */ /* 0x000fe2000c761270 */
[----:B------:R-:W-:-:S02]  /*16700*/  ULDC UR4, c[0x0][0x248] ;  /* 0x0000920000047ab9 */ /* 0x000fc40000000800 */
[CC--:B------:R-:W-:Y:S01]  /*16710*/  LEA R236, P6, R18.reuse, R2.reuse, 0x2 ;  /* 0x0000000212ec7211 */ /* 0x0c0fe200078c10ff */
[C---:B------:R-:W-:Y:S01]  /*16720*/  VIADD R0, R9.reuse, 0x1c ;  /* 0x0000001c09007836 */ /* 0x040fe20000000000 */
[----:B------:R-:W-:Y:S02]  /*16730*/  ULDC UR5, c[0x0][0x22c] ;  /* 0x00008b0000057ab9 */ /* 0x000fe40000000800 */
[CC--:B------:R-:W-:Y:S01]  /*16740*/  LEA.HI.X.SX32 R237, R18.reuse, R3.reuse, 0x2, P6 ;  /* 0x0000000312ed7211 */ /* 0x0c0fe200030f16ff */
[----:B------:R-:W-:Y:S01]  /*16750*/  VIADD R18, R18, UR4 ;  /* 0x0000000412127c36 */ /* 0x000fe20008000000 */
[----:B------:R2:W-:Y:S01]  /*16760*/  @P2 STG.E desc[UR16][R16.64], R19 ;  /* 0x0000001310002986 */ /* 0x0005e2000c101910 */
[----:B------:R-:W-:Y:S01]  /*16770*/  ISETP.LT.AND P2, PT, R0, UR5, !P0 ;  /* 0x0000000500007c0c */ /* 0x000fe2000c741270 */
[----:B------:R-:W-:Y:S01]  /*16780*/  ULDC UR4, c[0x0][0x248] ;  /* 0x0000920000047ab9 */ /* 0x000fe20000000800 */
[----:B------:R-:W-:Y:S01]  /*16790*/  VIADD R0, R9, 0x1d ;  /* 0x0000001d09007836 */ /* 0x000fe20000000000 */
[----:B------:R3:W-:Y:S01]  /*167a0*/  @P1 STG.E desc[UR16][R236.64], R4 ;  /* 0x00000004ec001986 */ /* 0x0007e2000c101910 */
[C---:B-1----:R-:W-:Y:S01]  /*167b0*/  LEA R10, P1, R18.reuse, R2, 0x2 ;  /* 0x00000002120a7211 */ /* 0x042fe200078210ff */
[C---:B------:R-:W-:Y:S01]  /*167c0*/  VIADD R8, R18.reuse, UR4 ;  /* 0x0000000412087c36 */ /* 0x040fe20008000000 */
[----:B------:R-:W-:Y:S01]  /*167d0*/  ULDC UR4, c[0x0][0x22c] ;  /* 0x00008b0000047ab9 */ /* 0x000fe20000000800 */
[----:B------:R-:W-:Y:S01]  /*167e0*/  ULDC UR5, c[0x0][0x22c] ;  /* 0x00008b0000057ab9 */ /* 0x000fe20000000800 */
[----:B------:R-:W-:-:S02]  /*167f0*/  LEA.HI.X.SX32 R11, R18, R3, 0x2, P1 ;  /* 0x00000003120b7211 */ /* 0x000fc400008f16ff */
[----:B------:R-:W-:Y:S01]  /*16800*/  ISETP.LT.AND P1, PT, R0, UR4, !P0 ;  /* 0x0000000400007c0c */ /* 0x000fe2000c721270 */
[C---:B------:R-:W-:Y:S01]  /*16810*/  VIADD R0, R9.reuse, 0x1e ;  /* 0x0000001e09007836 */ /* 0x040fe20000000000 */
[----:B--2---:R-:W-:Y:S01]  /*16820*/  LEA R16, P6, R8, R2, 0x2 ;  /* 0x0000000208107211 */ /* 0x004fe200078c10ff */
[----:B------:R-:W-:Y:S01]  /*16830*/  ULDC UR4, c[0x0][0x22c] ;  /* 0x00008b0000047ab9 */ /* 0x000fe20000000800 */
[----:B------:R1:W-:Y:S02]  /*16840*/  @P5 STG.E desc[UR16][R10.64], R24 ;  /* 0x000000180a005986 */ /* 0x0003e4000c101910 */
[----:B------:R-:W-:Y:S01]  /*16850*/  ISETP.LT.AND P5, PT, R0, UR4, !P0 ;  /* 0x0000000400007c0c */ /* 0x000fe2000c7a1270 */
[----:B------:R-:W-:Y:S01]  /*16860*/  ULDC UR4, c[0x0][0x248] ;  /* 0x0000920000047ab9 */ /* 0x000fe20000000800 */
[C---:B------:R-:W-:Y:S01]  /*16870*/  LEA.HI.X.SX32 R17, R8.reuse, R3, 0x2, P6 ;  /* 0x0000000308117211 */ /* 0x040fe200030f16ff */
[----:B------:R-:W-:Y:S01]  /*16880*/  VIADD R8, R8, UR4 ;  /* 0x0000000408087c36 */ /* 0x000fe20008000000 */
[----:B------:R-:W-:Y:S01]  /*16890*/  ULDC UR4, c[0x0][0x248] ;  /* 0x0000920000047ab9 */ /* 0x000fe20000000800 */
[----:B------:R-:W-:-:S02]  /*168a0*/  VIADD R0, R9, 0x1f ;  /* 0x0000001f09007836 */ /* 0x000fc40000000000 */
[C---:B---3--:R-:W-:Y:S01]  /*168b0*/  VIADD R4, R8.reuse, UR4 ;  /* 0x0000000408047c36 */ /* 0x048fe20008000000 */
[CC--:B------:R-:W-:Y:S01]  /*168c0*/  LEA R18, P6, R8.reuse, R2.reuse, 0x2 ;  /* 0x0000000208127211 */ /* 0x0c0fe200078c10ff */
[----:B------:R-:W-:Y:S01]  /*168d0*/  ULDC UR4, c[0x0][0x248] ;  /* 0x0000920000047ab9 */ /* 0x000fe20000000800 */
[----:B------:R2:W-:Y:S02]  /*168e0*/  @P4 STG.E desc[UR16][R16.64], R5 ;  /* 0x0000000510004986 */ /* 0x0005e4000c101910 */
[-C--:B------:R-:W-:Y:S01]  /*168f0*/  LEA.HI.X.SX32 R19, R8, R3.reuse, 0x2, P6 ;  /* 0x0000000308137211 */ /* 0x080fe200030f16ff */
[C---:B------:R-:W-:Y:S01]  /*16900*/  VIADD R8, R4.reuse, UR4 ;  /* 0x0000000404087c36 */ /* 0x040fe20008000000 */
[-C--:B-1----:R-:W-:Y:S01]  /*16910*/  LEA R10, P6, R4, R2.reuse, 0x2 ;  /* 0x00000002040a7211 */ /* 0x082fe200078c10ff */
[----:B------:R-:W-:Y:S01]  /*16920*/  ULDC UR4, c[0x0][0x248] ;  /* 0x0000920000047ab9 */ /* 0x000fe20000000800 */
[----:B------:R-:W-:Y:S01]  /*16930*/  ISETP.LT.AND P4, PT, R0, UR5, !P0 ;  /* 0x0000000500007c0c */ /* 0x000fe2000c781270 */
[C---:B------:R-:W-:Y:S01]  /*16940*/  VIADD R0, R9.reuse, 0x20 ;  /* 0x0000002009007836 */ /* 0x040fe20000000000 */
[-C--:B------:R-:W-:Y:S01]  /*16950*/  LEA.HI.X.SX32 R11, R4, R3.reuse, 0x2, P6 ;  /* 0x00000003040b7211 */ /* 0x080fe200030f16ff */
[----:B------:R-:W-:Y:S01]  /*16960*/  ULDC UR5, c[0x0][0x22c] ;  /* 0x00008b0000057ab9 */ /* 0x000fe20000000800 */
[-C--:B------:R-:W-:Y:S01]  /*16970*/  LEA R4, P6, R8, R2.reuse, 0x2 ;  /* 0x0000000208047211 */ /* 0x080fe200078c10ff */
[----:B------:R1:W-:Y:S01]  /*16980*/  @P3 STG.E desc[UR16][R18.64], R25 ;  /* 0x0000001912003986 */ /* 0x0003e2000c101910 */
[----:B------:R-:W-:Y:S01]  /*16990*/  ISETP.LT.AND P3, PT, R0, UR5, !P0 ;  /* 0x0000000500007c0c */ /* 0x000fe2000c761270 */
[C---:B------:R-:W-:Y:S01]  /*169a0*/  VIADD R0, R9.reuse, 0x21 ;  /* 0x0000002109007836 */ /* 0x040fe20000000000 */
[CC--:B--2---:R-:W-:Y:S01]  /*169b0*/  LEA.HI.X.SX32 R5, R8.reuse, R3.reuse, 0x2, P6 ;  /* 0x0000000308057211 */ /* 0x0c4fe200030f16ff */
[----:B------:R-:W-:Y:S01]  /*169c0*/  VIADD R8, R8, UR4 ;  /* 0x0000000408087c36 */ /* 0x000fe20008000000 */
[----:B------:R-:W-:Y:S01]  /*169d0*/  ULDC UR5, c[0x0][0x22c] ;  /* 0x00008b0000057ab9 */ /* 0x000fe20000000800 */
[----:B------:R2:W-:Y:S01]  /*169e0*/  @P2 STG.E desc[UR16][R10.64], R6 ;  /* 0x000000060a002986 */ /* 0x0005e2000c101910 */
[----:B------:R-:W-:Y:S01]  /*169f0*/  ISETP.LT.AND P2, PT, R0, UR5, !P0 ;  /* 0x0000000500007c0c */ /* 0x000fe2000c741270 */
[----:B------:R-:W-:Y:S01]  /*16a00*/  ULDC UR4, c[0x0][0x248] ;  /* 0x0000920000047ab9 */ /* 0x000fe20000000800 */
[----:B------:R-:W-:Y:S01]  /*16a10*/  VIADD R0, R9, 0x22 ;  /* 0x0000002209007836 */ /* 0x000fe20000000000 */
[----:B------:R3:W-:Y:S01]  /*16a20*/  @P1 STG.E desc[UR16][R4.64], R26 ;  /* 0x0000001a04001986 */ /* 0x0007e2000c101910 */
[C---:B------:R-:W-:Y:S01]  /*16a30*/  LEA R16, P1, R8.reuse, R2, 0x2 ;  /* 0x0000000208107211 */ /* 0x040fe200078210ff */
[C---:B-1----:R-:W-:Y:S01]  /*16a40*/  VIADD R18, R8.reuse, UR4 ;  /* 0x0000000408127c36 */ /* 0x042fe20008000000 */
        /* <DEDUP_REMOVED lines=14> */
[C---:B------:R-:W-:Y:S01]  /*16b30*/  VIADD R8, R18.reuse, UR4 ;  /* 0x0000000412087c36 */ /* 0x040fe20008000000 */
[-C--:B---3--:R-:W-:Y:S01]  /*16b40*/  LEA R4, P6, R18, R2.reuse, 0x2 ;  /* 0x0000000212047211 */ /* 0x088fe200078c10ff */
[----:B------:R-:W-:Y:S01]  /*16b50*/  ULDC UR4, c[0x0][0x248] ;  /* 0x0000920000047ab9 */ /* 0x000fe20000000800 */
[----:B------:R2:W-:Y:S01]  /*16b60*/  @P4 STG.E desc[UR16][R10.64], R27 ;  /* 0x0000001b0a004986 */ /* 0x0005e2000c101910 */
[----:B-1----:R-:W-:Y:S01]  /*16b70*/  VIADD R16, R8, UR4 ;  /* 0x0000000408107c36 */ /* 0x002fe20008000000 */
[-C--:B------:R-:W-:Y:S01]  /*16b80*/  LEA.HI.X.SX32 R5, R18, R3.reuse, 0x2, P6 ;  /* 0x0000000312057211 */ /* 0x080fe200030f16ff */
[----:B------:R-:W-:Y:S01]  /*16b90*/  ULDC UR4, c[0x0][0x248] ;  /* 0x0000920000047ab9 */ /* 0x000fe20000000800 */
[-C--:B------:R-:W-:Y:S02]  /*16ba0*/  LEA R6, P6, R8, R2.reuse, 0x2 ;  /* 0x0000000208067211 */ /* 0x080fe400078c10ff */
[----:B------:R-:W-:Y:S01]  /*16bb0*/  ISETP.LT.AND P4, PT, R0, UR5, !P0 ;  /* 0x0000000500007c0c */ /* 0x000fe2000c781270 */
[----:B------:R-:W-:Y:S01]  /*16bc0*/  VIADD R0, R9, 0x25 ;  /* 0x0000002509007836 */ /* 0x000fe20000000000 */
[----:B------:R-:W-:Y:S01]  /*16bd0*/  LEA.HI.X.SX32 R7, R8, R3, 0x2, P6 ;  /* 0x0000000308077211 */ /* 0x000fe200030f16ff */
[----:B------:R-:W-:Y:S01]  /*16be0*/  ULDC UR5, c[0x0][0x22c] ;  /* 0x00008b0000057ab9 */ /* 0x000fe20000000800 */
[----:B------:R1:W-:Y:S01]  /*16bf0*/  @P3 STG.E desc[UR16][R4.64], R12 ;  /* 0x0000000c04003986 */ /* 0x0003e2000c101910 */
[----:B--2---:R-:W-:-:S02]  /*16c00*/  LEA R10, P6, R16, R2, 0x2 ;  /* 0x00000002100a7211 */ /* 0x004fc400078c10ff */
        /* <DEDUP_REMOVED lines=17> */
[-C--:B--2---:R-:W-:Y:S01]  /*16d20*/  LEA R6, P6, R8, R2.reuse, 0x2 ;  /* 0x0000000208067211 */ /* 0x084fe200078c10ff */
[----:B------:R-:W-:Y:S01]  /*16d30*/  ULDC UR4, c[0x0][0x22c] ;  /* 0x00008b0000047ab9 */ /* 0x000fe20000000800 */
[----:B------:R1:W-:Y:S02]  /*16d40*/  @P5 STG.E desc[UR16][R4.64], R33 ;  /* 0x0000002104005986 */ /* 0x0003e4000c101910 */
[----:B------:R-:W-:Y:S01]  /*16d50*/  ISETP.LT.AND P5, PT, R0, UR4, !P0 ;  /* 0x0000000400007c0c */ /* 0x000fe2000c7a1270 */
[----:B------:R-:W-:Y:S01]  /*16d60*/  ULDC UR4, c[0x0][0x248] ;  /* 0x0000920000047ab9 */ /* 0x000fe20000000800 */
[CC--:B------:R-:W-:Y:S01]  /*16d70*/  LEA.HI.X.SX32 R7, R8.reuse, R3.reuse, 0x2, P6 ;  /* 0x0000000308077211 */ /* 0x0c0fe200030f16ff */
[----:B------:R-:W-:Y:S01]  /*16d80*/  VIADD R8, R8, UR4 ;  /* 0x0000000408087c36 */ /* 0x000fe20008000000 */
[----:B------:R-:W-:Y:S01]  /*16d90*/  ULDC UR4, c[0x0][0x248] ;  /* 0x0000920000047ab9 */ /* 0x000fe20000000800 */
[C---:B------:R-:W-:Y:S01]  /*16da0*/  VIADD R0, R9.reuse, 0x29 ;  /* 0x0000002909007836 */ /* 0x040fe20000000000 */
[----:B------:R-:W2:Y:S01]  /*16db0*/  LDS.128 R16, [R252] ;  /* 0x00000000fc107984 */ /* 0x000ea20000000c00 */
[C---:B------:R-:W-:Y:S01]  /*16dc0*/  VIADD R12, R8.reuse, UR4 ;  /* 0x00000004080c7c36 */ /* 0x040fe20008000000 */
[CC--:B---3--:R-:W-:Y:S01]  /*16dd0*/  LEA R10, P6, R8.reuse, R2.reuse, 0x2 ;  /* 0x00000002080a7211 */ /* 0x0c8fe200078c10ff */
[----:B------:R-:W-:Y:S01]  /*16de0*/  ULDC UR4, c[0x0][0x248] ;  /* 0x0000920000047ab9 */ /* 0x000fe20000000800 */
[----:B------:R3:W-:Y:S02]  /*16df0*/  @P4 STG.E desc[UR16][R6.64], R14 ;  /* 0x0000000e06004986 */ /* 0x0007e4000c101910 */
[-C--:B------:R-:W-:Y:S01]  /*16e00*/  LEA.HI.X.SX32 R11, R8, R3.reuse, 0x2, P6 ;  /* 0x00000003080b7211 */ /* 0x080fe200030f16ff */
[C---:B------:R-:W-:Y:S01]  /*16e10*/  VIADD R8, R12.reuse, UR4 ;  /* 0x000000040c087c36 */ /* 0x040fe20008000000 */
[-C--:B-1----:R-:W-:Y:S01]  /*16e20*/  LEA R4, P6, R12, R2.reuse, 0x2 ;  /* 0x000000020c047211 */ /* 0x082fe200078c10ff */
[----:B------:R-:W-:Y:S01]  /*16e30*/  ULDC UR4, c[0x0][0x248] ;  /* 0x0000920000047ab9 */ /* 0x000fe20000000800 */
[----:B------:R-:W-:Y:S01]  /*16e40*/  ISETP.LT.AND P4, PT, R0, UR5, !P0 ;  /* 0x0000000500007c0c */ /* 0x000fe2000c781270 */
[----:B------:R-:W-:Y:S01]  /*16e50*/  VIADD R0, R9, 0x2a ;  /* 0x0000002a09007836 */ /* 0x000fe20000000000 */
[----:B------:R-:W-:Y:S01]  /*16e60*/  LEA.HI.X.SX32 R5, R12, R3, 0x2, P6 ;  /* 0x000000030c057211 */ /* 0x000fe200030f16ff */
[----:B------:R-:W-:Y:S01]  /*16e70*/  ULDC UR5, c[0x0][0x22c] ;  /* 0x00008b0000057ab9 */ /* 0x000fe20000000800 */
[----:B------:R1:W-:Y:S01]  /*16e80*/  @P3 STG.E desc[UR16][R10.64], R34 ;  /* 0x000000220a003986 */ /* 0x0003e2000c101910 */
[----:B---3--:R-:W-:-:S02]  /*16e90*/  LEA R6, P6, R8, R2, 0x2 ;  /* 0x0000000208067211 */ /* 0x008fc400078c10ff */
        /* <DEDUP_REMOVED lines=17> */
[----:B---3--:R-:W-:Y:S01]  /*16fb0*/  LEA R4, P6, R12, R2, 0x2 ;  /* 0x000000020c047211 */ /* 0x008fe200078c10ff */
        /* <DEDUP_REMOVED lines=9> */
[CC--:B----4-:R-:W-:Y:S01]  /*17050*/  LEA R6, P6, R12.reuse, R2.reuse, 0x2 ;  /* 0x000000020c067211 */ /* 0x0d0fe200078c10ff */
        /* <DEDUP_REMOVED lines=1619> */
[----:B------:R-:W-:Y:S01]  /*1d590*/  VIADD R0, R9, 0xf9 ;  /* 0x000000f909007836 */ /* 0x000fe20000000000 */
[----:B------:R-:W-:Y:S01]  /*1d5a0*/  ULDC UR4, c[0x0][0x248] ;  /* 0x0000920000047ab9 */ /* 0x000fe20000000800 */
[----:B------:R4:W-:Y:S01]  /*1d5b0*/  @P1 STG.E desc[UR16][R10.64], R234 ;  /* 0x000000ea0a001986 */ /* 0x0009e2000c101910 */
[C---:B-1----:R-:W-:Y:S01]  /*1d5c0*/  LEA R4, P1, R12.reuse, R2, 0x2 ;  /* 0x000000020c047211 */ /* 0x042fe200078210ff */
[C---:B------:R-:W-:Y:S01]  /*1d5d0*/  VIADD R8, R12.reuse, UR4 ;  /* 0x000000040c087c36 */ /* 0x040fe20008000000 */
[----:B------:R-:W-:Y:S01]  /*1d5e0*/  ULDC UR4, c[0x0][0x22c] ;  /* 0x00008b0000047ab9 */ /* 0x000fe20000000800 */
[----:B------:R-:W-:Y:S01]  /*1d5f0*/  ULDC UR5, c[0x0][0x22c] ;  /* 0x00008b0000057ab9 */ /* 0x000fe20000000800 */
[----:B------:R-:W-:-:S02]  /*1d600*/  LEA.HI.X.SX32 R5, R12, R3, 0x2, P1 ;  /* 0x000000030c057211 */ /* 0x000fc400008f16ff */
[----:B------:R-:W-:Y:S01]  /*1d610*/  ISETP.LT.AND P1, PT, R0, UR4, !P0 ;  /* 0x0000000400007c0c */ /* 0x000fe2000c721270 */
[----:B------:R-:W-:Y:S01]  /*1d620*/  VIADD R0, R9, 0xfa ;  /* 0x000000fa09007836 */ /* 0x000fe20000000000 */
[----:B---3--:R-:W-:Y:S01]  /*1d630*/  LEA R6, P6, R8, R2, 0x2 ;  /* 0x0000000208067211 */ /* 0x008fe200078c10ff */
[----:B------:R-:W-:Y:S01]  /*1d640*/  ULDC UR4, c[0x0][0x22c] ;  /* 0x00008b0000047ab9 */ /* 0x000fe20000000800 */
[----:B------:R1:W-:Y:S02]  /*1d650*/  @P5 STG.E desc[UR16][R4.64], R242 ;  /* 0x000000f204005986 */ /* 0x0003e4000c101910 */
[----:B------:R-:W-:Y:S01]  /*1d660*/  ISETP.LT.AND P5, PT, R0, UR4, !P0 ;  /* 0x0000000400007c0c */ /* 0x000fe2000c7a1270 */
[----:B------:R-:W-:Y:S01]  /*1d670*/  ULDC UR4, c[0x0][0x248] ;  /* 0x0000920000047ab9 */ /* 0x000fe20000000800 */
[C---:B------:R-:W-:Y:S01]  /*1d680*/  LEA.HI.X.SX32 R7, R8.reuse, R3, 0x2, P6 ;  /* 0x0000000308077211 */ /* 0x040fe200030f16ff */
[----:B------:R-:W-:Y:S01]  /*1d690*/  VIADD R8, R8, UR4 ;  /* 0x0000000408087c36 */ /* 0x000fe20008000000 */
[----:B------:R-:W-:-:S03]  /*1d6a0*/  ULDC UR4, c[0x0][0x248] ;  /* 0x0000920000047ab9 */ /* 0x000fc60000000800 */
[C---:B------:R-:W-:Y:S01]  /*1d6b0*/  VIADD R12, R8.reuse, UR4 ;  /* 0x00000004080c7c36 */ /* 0x040fe20008000000 */
[----:B----4-:R-:W-:Y:S01]  /*1d6c0*/  LEA R10, P6, R8, R2, 0x2 ;  /* 0x00000002080a7211 */ /* 0x010fe200078c10ff */
[----:B------:R-:W-:-:S03]  /*1d6d0*/  ULDC UR4, c[0x0][0x248] ;  /* 0x0000920000047ab9 */ /* 0x000fc60000000800 */
[-C--:B------:R-:W-:Y:S01]  /*1d6e0*/  LEA.HI.X.SX32 R11, R8, R3.reuse, 0x2, P6 ;  /* 0x00000003080b7211 */ /* 0x080fe200030f16ff */
[C---:B------:R-:W-:Y:S01]  /*1d6f0*/  VIADD R8, R12.reuse, UR4 ;  /* 0x000000040c087c36 */ /* 0x040fe20008000000 */
[CC--:B-1----:R-:W-:Y:S01]  /*1d700*/  LEA R4, P6, R12.reuse, R2.reuse, 0x2 ;  /* 0x000000020c047211 */ /* 0x0c2fe200078c10ff */
[C---:B------:R-:W-:Y:S01]  /*1d710*/  VIADD R0, R9.reuse, 0xfb ;  /* 0x000000fb09007836 */ /* 0x040fe20000000000 */
[----:B------:R1:W-:Y:S01]  /*1d720*/  @P4 STG.E desc[UR16][R6.64], R235 ;  /* 0x000000eb06004986 */ /* 0x0003e2000c101910 */
[----:B------:R-:W-:Y:S01]  /*1d730*/  ULDC UR4, c[0x0][0x248] ;  /* 0x0000920000047ab9 */ /* 0x000fe20000000800 */
[-C--:B------:R-:W-:Y:S02]  /*1d740*/  LEA.HI.X.SX32 R5, R12, R3.reuse, 0x2, P6 ;  /* 0x000000030c057211 */ /* 0x080fe400030f16ff */
[----:B------:R-:W-:Y:S01]  /*1d750*/  ISETP.LT.AND P4, PT, R0, UR5, !P0 ;  /* 0x0000000500007c0c */ /* 0x000fe2000c781270 */
[C---:B------:R-:W-:Y:S01]  /*1d760*/  VIADD R0, R9.reuse, 0xfc ;  /* 0x000000fc09007836 */ /* 0x040fe20000000000 */
[----:B------:R-:W-:Y:S01]  /*1d770*/  ULDC UR5, c[0x0][0x22c] ;  /* 0x00008b0000057ab9 */ /* 0x000fe20000000800 */
[CC--:B-1----:R-:W-:Y:S01]  /*1d780*/  LEA R6, P6, R8.reuse, R2.reuse, 0x2 ;  /* 0x0000000208067211 */ /* 0x0c2fe200078c10ff */
[----:B------:R1:W-:Y:S03]  /*1d790*/  @P3 STG.E desc[UR16][R10.64], R243 ;  /* 0x000000f30a003986 */ /* 0x0003e6000c101910 */
[C---:B------:R-:W-:Y:S01]  /*1d7a0*/  LEA.HI.X.SX32 R7, R8.reuse, R3, 0x2, P6 ;  /* 0x0000000308077211 */ /* 0x040fe200030f16ff */
[----:B------:R-:W-:Y:S01]  /*1d7b0*/  VIADD R8, R8, UR4 ;  /* 0x0000000408087c36 */ /* 0x000fe20008000000 */
[----:B------:R-:W-:Y:S01]  /*1d7c0*/  ULDC UR4, c[0x0][0x248] ;  /* 0x0000920000047ab9 */ /* 0x000fe20000000800 */
[----:B------:R-:W-:Y:S01]  /*1d7d0*/  ISETP.LT.AND P3, PT, R0, UR5, !P0 ;  /* 0x0000000500007c0c */ /* 0x000fe2000c761270 */
[----:B------:R-:W-:Y:S01]  /*1d7e0*/  VIADD R0, R9, 0xfd ;  /* 0x000000fd09007836 */ /* 0x000fe20000000000 */
[----:B------:R3:W-:Y:S01]  /*1d7f0*/  @P2 STG.E desc[UR16][R4.64], R148 ;  /* 0x0000009404002986 */ /* 0x0007e2000c101910 */
[----:B------:R-:W-:Y:S01]  /*1d800*/  ULDC UR5, c[0x0][0x22c] ;  /* 0x00008b0000057ab9 */ /* 0x000fe20000000800 */
[----:B-1----:R-:W-:Y:S01]  /*1d810*/  VIADD R11, R8, UR4 ;  /* 0x00000004080b7c36 */ /* 0x002fe20008000000 */
[----:B------:R-:W-:Y:S01]  /*1d820*/  ULDC UR4, c[0x0][0x248] ;  /* 0x0000920000047ab9 */ /* 0x000fe20000000800 */
[----:B--2---:R1:W-:Y:S01]  /*1d830*/  @P1 STG.E desc[UR16][R6.64], R16 ;  /* 0x0000001006001986 */ /* 0x0043e2000c101910 */
[----:B------:R-:W-:Y:S01]  /*1d840*/  ISETP.LT.AND P2, PT, R0, UR5, !P0 ;  /* 0x0000000500007c0c */ /* 0x000fe2000c741270 */
[----:B------:R-:W-:Y:S01]  /*1d850*/  VIADD R13, R11, UR4 ;  /* 0x000000040b0d7c36 */ /* 0x000fe20008000000 */
[----:B------:R-:W-:Y:S01]  /*1d860*/  ULDC UR5, c[0x0][0x248] ;  /* 0x0000920000057ab9 */ /* 0x000fe20000000800 */
[----:B---3--:R-:W-:-:S02]  /*1d870*/  LEA R4, P1, R8, R2, 0x2 ;  /* 0x0000000208047211 */ /* 0x008fc400078210ff */
[----:B------:R-:W-:Y:S01]  /*1d880*/  VIADD R14, R13, UR5 ;  /* 0x000000050d0e7c36 */ /* 0x000fe20008000000 */
[-C--:B------:R-:W-:Y:S01]  /*1d890*/  LEA R10, P6, R11, R2.reuse, 0x2 ;  /* 0x000000020b0a7211 */ /* 0x080fe200078c10ff */
[----:B------:R-:W-:Y:S01]  /*1d8a0*/  VIADD R0, R9, 0xfe ;  /* 0x000000fe09007836 */ /* 0x000fe20000000000 */
[-C--:B------:R-:W-:Y:S01]  /*1d8b0*/  LEA.HI.X.SX32 R5, R8, R3.reuse, 0x2, P1 ;  /* 0x0000000308057211 */ /* 0x080fe200008f16ff */
[----:B------:R-:W-:Y:S01]  /*1d8c0*/  ULDC UR4, c[0x0][0x248] ;  /* 0x0000920000047ab9 */ /* 0x000fe20000000800 */
[-C--:B-1----:R-:W-:Y:S02]  /*1d8d0*/  LEA R6, P1, R13, R2.reuse, 0x2 ;  /* 0x000000020d067211 */ /* 0x082fe400078210ff */
[-C--:B------:R-:W-:Y:S01]  /*1d8e0*/  LEA.HI.X.SX32 R11, R11, R3.reuse, 0x2, P6 ;  /* 0x000000030b0b7211 */ /* 0x080fe200030f16ff */
[C---:B------:R-:W-:Y:S01]  /*1d8f0*/  VIADD R15, R14.reuse, UR6 ;  /* 0x000000060e0f7c36 */ /* 0x040fe20008000000 */
[----:B------:R-:W-:Y:S02]  /*1d900*/  LEA R12, P6, R14, R2, 0x2 ;  /* 0x000000020e0c7211 */ /* 0x000fe400078c10ff */
[----:B------:R-:W-:-:S02]  /*1d910*/  LEA.HI.X.SX32 R7, R13, R3, 0x2, P1 ;  /* 0x000000030d077211 */ /* 0x000fc400008f16ff */
[----:B------:R-:W-:Y:S01]  /*1d920*/  ISETP.LT.AND P1, PT, R0, UR7, !P0 ;  /* 0x0000000700007c0c */ /* 0x000fe2000c721270 */
[----:B------:R-:W-:Y:S01]  /*1d930*/  VIADD R0, R9, 0xff ;  /* 0x000000ff09007836 */ /* 0x000fe20000000000 */
[-C--:B------:R-:W-:Y:S01]  /*1d940*/  LEA.HI.X.SX32 R13, R14, R3.reuse, 0x2, P6 ;  /* 0x000000030e0d7211 */ /* 0x080fe200030f16ff */
[C---:B------:R-:W-:Y:S01]  /*1d950*/  VIADD R14, R15.reuse, UR4 ;  /* 0x000000040f0e7c36 */ /* 0x040fe20008000000 */
[----:B------:R-:W-:Y:S02]  /*1d960*/  ULDC UR4, c[0x0][0x22c] ;  /* 0x00008b0000047ab9 */ /* 0x000fe40000000800 */
[----:B------:R-:W-:Y:S02]  /*1d970*/  ISETP.LT.AND P0, PT, R0, UR4, !P0 ;  /* 0x0000000400007c0c */ /* 0x000fe4000c701270 */
[CC--:B------:R-:W-:Y:S01]  /*1d980*/  LEA R8, P6, R15.reuse, R2.reuse, 0x2 ;  /* 0x000000020f087211 */ /* 0x0c0fe200078c10ff */
[----:B------:R1:W-:Y:S03]  /*1d990*/  @P5 STG.E desc[UR16][R4.64], R149 ;  /* 0x0000009504005986 */ /* 0x0003e6000c101910 */
[----:B------:R-:W-:Y:S01]  /*1d9a0*/  LEA.HI.X.SX32 R9, R15, R3, 0x2, P6 ;  /* 0x000000030f097211 */ /* 0x000fe200030f16ff */
[----:B------:R1:W-:Y:S01]  /*1d9b0*/  @P4 STG.E desc[UR16][R10.64], R17 ;  /* 0x000000110a004986 */ /* 0x0003e2000c101910 */
[----:B------:R-:W-:-:S03]  /*1d9c0*/  LEA R2, P6, R14, R2, 0x2 ;  /* 0x000000020e027211 */ /* 0x000fc600078c10ff */
[----:B------:R1:W-:Y:S04]  /*1d9d0*/  @P3 STG.E desc[UR16][R6.64], R150 ;  /* 0x0000009606003986 */ /* 0x0003e8000c101910 */
[----:B------:R1:W-:Y:S01]  /*1d9e0*/  @P2 STG.E desc[UR16][R12.64], R18 ;  /* 0x000000120c002986 */ /* 0x0003e2000c101910 */
[----:B------:R-:W-:-:S03]  /*1d9f0*/  LEA.HI.X.SX32 R3, R14, R3, 0x2, P6 ;  /* 0x000000030e037211 */ /* 0x000fc600030f16ff */
[----:B------:R1:W-:Y:S01]  /*1da00*/  @P1 STG.E desc[UR16][R8.64], R151 ;  /* 0x0000009708001986 */ /* 0x0003e2000c101910 */
[----:B------:R-:W-:Y:S05]  /*1da10*/  @!P0 EXIT ;  /* 0x000000000000894d */ /* 0x000fea0003800000 */
[----:B------:R-:W-:Y:S01]  /*1da20*/  STG.E desc[UR16][R2.64], R19 ;  /* 0x0000001302007986 */ /* 0x000fe2000c101910 */
[----:B------:R-:W-:Y:S05]  /*1da30*/  EXIT ;  /* 0x000000000000794d */ /* 0x000fea0003800000 */
.L_x_2:
[----:B------:R-:W-:-:S00]  /*1da40*/  BRA `(.L_x_2) ;  /* 0xfffffffc00fc7947 */ /* 0x000fc0000383ffff */
[----:B------:R-:W-:-:S00]  /*1da50*/  NOP ;  /* 0x0000000000007918 */ /* 0x000fc00000000000 */
        /* <DEDUP_REMOVED lines=10> */
.L_x_3:


//--------------------- .nv.shared.matmul_kernel  --------------------------
	.section	.nv.shared.matmul_kernel,"aw",@nobits
	.sectionflags	@""
	.align	16
	.zero		1024


//--------------------- .nv.shared.reserved.0     --------------------------
	.section	.nv.shared.reserved.0,"aw",@nobits
	.weak		__nv_reservedSMEM_offset_0_alias
	.size		__nv_reservedSMEM_offset_0_alias, 0, 0
	.other		__nv_reservedSMEM_offset_0_alias,@"STO_CUDA_RESERVED_SHARED STV_DEFAULT"
__nv_reservedSMEM_offset_0_alias:
	.zero		0


//--------------------- .nv.constant0.matmul_kernel --------------------------
	.section	.nv.constant0.matmul_kernel,"a",@progbits
	.sectionflags	@""
	.align	4
.nv.constant0.matmul_kernel:
	.zero		608


//--------------------- SYMBOLS --------------------------

	.type		.nv.reservedSmem.offset0,@object
	.size		.nv.reservedSmem.offset0,0x4
